// auto-generated by cutlass_sweep.gemm — config: {"arch": "sm_100", "cluster_m": 2, "cluster_n": 1, "dtype": "bf16", "dtype_b": "bf16", "layout": "nt", "stages": 0, "tile_k": 16, "tile_m": 256, "tile_n": 160}
#include "cutlass/cutlass.h"
#include "cutlass/gemm/collective/collective_builder.hpp"
#include "cutlass/gemm/device/gemm_universal_adapter.h"
#include "cutlass/gemm/kernel/gemm_universal.hpp"
#include "cutlass/epilogue/collective/collective_builder.hpp"

using ElemA = cutlass::bfloat16_t;
using ElemB = cutlass::bfloat16_t;
using ElemCD = cutlass::bfloat16_t;
using Acc  = float;
using TileShape    = cute::Shape<cute::_256, cute::_160, cute::_16>;
using ClusterShape = cute::Shape<cute::_2, cute::_1, cute::_1>;

using CollectiveEpilogue = typename cutlass::epilogue::collective::CollectiveBuilder<
    cutlass::arch::Sm100, cutlass::arch::OpClassTensorOp,
    TileShape, ClusterShape,
    cutlass::epilogue::collective::EpilogueTileAuto,
    Acc, Acc,
    ElemCD, cutlass::layout::RowMajor, 128 / cutlass::sizeof_bits<ElemCD>::value,
    ElemCD, cutlass::layout::RowMajor, 128 / cutlass::sizeof_bits<ElemCD>::value,
    cutlass::epilogue::collective::EpilogueScheduleAuto
  >::CollectiveOp;

using CollectiveMainloop = typename cutlass::gemm::collective::CollectiveBuilder<
    cutlass::arch::Sm100, cutlass::arch::OpClassTensorOp,
    ElemA, cutlass::layout::RowMajor, 128 / cutlass::sizeof_bits<ElemA>::value,
    ElemB, cutlass::layout::ColumnMajor, 128 / cutlass::sizeof_bits<ElemB>::value,
    Acc,
    TileShape, ClusterShape,
    cutlass::gemm::collective::StageCountAutoCarveout<static_cast<int>(sizeof(typename CollectiveEpilogue::SharedStorage))>,
    cutlass::gemm::collective::KernelScheduleAuto
  >::CollectiveOp;

using GemmKernel = cutlass::gemm::kernel::GemmUniversal<
    cute::Shape<int,int,int,int>,
    CollectiveMainloop,
    CollectiveEpilogue
>;
using Gemm = cutlass::gemm::device::GemmUniversalAdapter<GemmKernel>;

// Force the device kernel symbol into the cubin without needing a host main.
auto* _anchor = &cutlass::device_kernel<GemmKernel>;


// ===== COMPILED SASS (sm_100a) =====

	.target	sm_100a

	.elftype	@"ET_EXEC"


//--------------------- .note.nv.tkinfo           --------------------------
	.section	.note.nv.tkinfo,"",@"SHT_NOTE"
	.sectionflags	@"SHF_NOTE_NV_TKINFO"
	.tkinfo
        /*0018*/ 	.word	0x00000002
        /*0030*/ 	.string	""
        /*0030*/ 	.string	"ptxas"
        /*0030*/ 	.string	"Cuda compilation tools, release 13.0, V13.0.88"
        /*0030*/ 	.string	"Build cuda_13.0.r13.0/compiler.36424714_0"
        /*0030*/ 	.string	"-arch sm_100a -m 64 "



//--------------------- .note.nv.cuinfo           --------------------------
	.section	.note.nv.cuinfo,"",@"SHT_NOTE"
	.sectionflags	@"SHF_NOTE_NV_CUINFO"
        /*0018*/ 	.short	0x0002
        /*001a*/ 	.short	0x0064
        /*001c*/ 	.short	0x0082
	.zero		2


//--------------------- .nv.info                  --------------------------
	.section	.nv.info,"",@"SHT_CUDA_INFO"
	.align	4


	//----- nvinfo : EIATTR_REGCOUNT
	.align		4
        /*0000*/ 	.byte	0x04, 0x2f
        /*0002*/ 	.short	(.L_19 - .L_18)
	.align		4
.L_18:
        /*0004*/ 	.word	index@(_ZN7cutlass13device_kernelINS_4gemm6kernel13GemmUniversalIN4cute5tupleIJiiiiEEENS1_10collective13CollectiveMmaINS1_35MainloopSm100TmaUmmaWarpSpecializedILi22ELi2ELi3ENS5_IJNS4_1CILi2EEENSA_ILi1EEESC_EEEEENS5_IJNSA_ILi256EEENSA_ILi160EEENSA_ILi16EEEEEENS_10bfloat16_tENS5_IJlSC_lEEESJ_SK_NS4_8TiledMMAINS4_8MMA_AtomIJNS4_26SM100_MMA_F16BF16_2x1SM_SSISJ_SJ_fLi256ELi160ELNS4_4UMMA5MajorE0ELSP_0ELNSO_7ScaleInE0ELSQ_0EEEEEENS4_6LayoutINS5_IJSC_SC_SC_EEENS5_IJNSA_ILi0EEESV_SV_EEEEENS5_IJNS4_10UnderscoreESY_SY_EEEEENS4_18SM100_TMA_2SM_LOADENS4_14ComposedLayoutINS4_7SwizzleILi1ELi4ELi3EEENS4_18smem_ptr_flag_bitsILi16EEENST_INS5_IJNSA_ILi8EEESH_EEENS5_IJSH_SC_EEEEEEEvNS4_8identityES11_S1B_vS1C_EENS_8epilogue10collective18CollectiveEpilogueINS1E_23Sm100TmaWarpSpecializedILi2ELi1ELi160ELb1ELb0EEEJNS5_IJNSA_ILi128EEESG_SH_EEENS5_IJNST_IS1J_SC_EENST_ISG_SC_EEEEESJ_SK_SJ_SK_NS1E_6fusion15FusionCallbacksIS1I_NS1O_17LinearCombinationISJ_fSJ_fLNS_15FloatRoundStyleE2EEES1K_S1N_JEEENS4_5SM1004TMEM4LOAD26SM100_TMEM_LOAD_32dp32b32xENS4_13SM90_TMA_LOADENS12_INS13_ILi2ELi4ELi3EEES16_NST_INS5_IJS17_NSA_ILi32EEEEEENS5_IJS20_SC_EEEEEEENS4_39AutoVectorizingCopyWithAssumedAlignmentILi128EEENS4_14SM90_TMA_STOREES24_S26_S26_EEEvvEEEEvNT_6ParamsE)
        /*0008*/ 	.word	0x000000ff


	//----- nvinfo : EIATTR_FRAME_SIZE
	.align		4
.L_19:
        /*000c*/ 	.byte	0x04, 0x11
        /*000e*/ 	.short	(.L_21 - .L_20)
	.align		4
.L_20:
        /*0010*/ 	.word	index@($__internal_2_$__cuda_sm10x_tcgen05_guardrail_trap_unallocated_columns_being_dealloced)
        /*0014*/ 	.word	0x00000050


	//----- nvinfo : EIATTR_FRAME_SIZE
	.align		4
.L_21:
        /*0018*/ 	.byte	0x04, 0x11
        /*001a*/ 	.short	(.L_23 - .L_22)
	.align		4
.L_22:
        /*001c*/ 	.word	index@($__internal_1_$__cuda_sm10x_tcgen05_guardrail_trap_phase_invalid_during_alloc)
        /*0020*/ 	.word	0x00000050


	//----- nvinfo : EIATTR_FRAME_SIZE
	.align		4
.L_23:
        /*0024*/ 	.byte	0x04, 0x11
        /*0026*/ 	.short	(.L_25 - .L_24)
	.align		4
.L_24:
        /*0028*/ 	.word	index@($__internal_0_$__cuda_sm10x_tcgen05_guardrail_trap_col_being_dealloced_not_returned_by_alloc)
        /*002c*/ 	.word	0x00000050


	//----- nvinfo : EIATTR_FRAME_SIZE
	.align		4
.L_25:
        /*0030*/ 	.byte	0x04, 0x11
        /*0032*/ 	.short	(.L_27 - .L_26)
	.align		4
.L_26:
        /*0034*/ 	.word	index@(_ZN7cutlass13device_kernelINS_4gemm6kernel13GemmUniversalIN4cute5tupleIJiiiiEEENS1_10collective13CollectiveMmaINS1_35MainloopSm100TmaUmmaWarpSpecializedILi22ELi2ELi3ENS5_IJNS4_1CILi2EEENSA_ILi1EEESC_EEEEENS5_IJNSA_ILi256EEENSA_ILi160EEENSA_ILi16EEEEEENS_10bfloat16_tENS5_IJlSC_lEEESJ_SK_NS4_8TiledMMAINS4_8MMA_AtomIJNS4_26SM100_MMA_F16BF16_2x1SM_SSISJ_SJ_fLi256ELi160ELNS4_4UMMA5MajorE0ELSP_0ELNSO_7ScaleInE0ELSQ_0EEEEEENS4_6LayoutINS5_IJSC_SC_SC_EEENS5_IJNSA_ILi0EEESV_SV_EEEEENS5_IJNS4_10UnderscoreESY_SY_EEEEENS4_18SM100_TMA_2SM_LOADENS4_14ComposedLayoutINS4_7SwizzleILi1ELi4ELi3EEENS4_18smem_ptr_flag_bitsILi16EEENST_INS5_IJNSA_ILi8EEESH_EEENS5_IJSH_SC_EEEEEEEvNS4_8identityES11_S1B_vS1C_EENS_8epilogue10collective18CollectiveEpilogueINS1E_23Sm100TmaWarpSpecializedILi2ELi1ELi160ELb1ELb0EEEJNS5_IJNSA_ILi128EEESG_SH_EEENS5_IJNST_IS1J_SC_EENST_ISG_SC_EEEEESJ_SK_SJ_SK_NS1E_6fusion15FusionCallbacksIS1I_NS1O_17LinearCombinationISJ_fSJ_fLNS_15FloatRoundStyleE2EEES1K_S1N_JEEENS4_5SM1004TMEM4LOAD26SM100_TMEM_LOAD_32dp32b32xENS4_13SM90_TMA_LOADENS12_INS13_ILi2ELi4ELi3EEES16_NST_INS5_IJS17_NSA_ILi32EEEEEENS5_IJS20_SC_EEEEEEENS4_39AutoVectorizingCopyWithAssumedAlignmentILi128EEENS4_14SM90_TMA_STOREES24_S26_S26_EEEvvEEEEvNT_6ParamsE)
        /*0038*/ 	.word	0x00000050


	//----- nvinfo : EIATTR_MIN_STACK_SIZE
	.align		4
.L_27:
        /*003c*/ 	.byte	0x04, 0x12
        /*003e*/ 	.short	(.L_29 - .L_28)
	.align		4
.L_28:
        /*0040*/ 	.word	index@(_ZN7cutlass13device_kernelINS_4gemm6kernel13GemmUniversalIN4cute5tupleIJiiiiEEENS1_10collective13CollectiveMmaINS1_35MainloopSm100TmaUmmaWarpSpecializedILi22ELi2ELi3ENS5_IJNS4_1CILi2EEENSA_ILi1EEESC_EEEEENS5_IJNSA_ILi256EEENSA_ILi160EEENSA_ILi16EEEEEENS_10bfloat16_tENS5_IJlSC_lEEESJ_SK_NS4_8TiledMMAINS4_8MMA_AtomIJNS4_26SM100_MMA_F16BF16_2x1SM_SSISJ_SJ_fLi256ELi160ELNS4_4UMMA5MajorE0ELSP_0ELNSO_7ScaleInE0ELSQ_0EEEEEENS4_6LayoutINS5_IJSC_SC_SC_EEENS5_IJNSA_ILi0EEESV_SV_EEEEENS5_IJNS4_10UnderscoreESY_SY_EEEEENS4_18SM100_TMA_2SM_LOADENS4_14ComposedLayoutINS4_7SwizzleILi1ELi4ELi3EEENS4_18smem_ptr_flag_bitsILi16EEENST_INS5_IJNSA_ILi8EEESH_EEENS5_IJSH_SC_EEEEEEEvNS4_8identityES11_S1B_vS1C_EENS_8epilogue10collective18CollectiveEpilogueINS1E_23Sm100TmaWarpSpecializedILi2ELi1ELi160ELb1ELb0EEEJNS5_IJNSA_ILi128EEESG_SH_EEENS5_IJNST_IS1J_SC_EENST_ISG_SC_EEEEESJ_SK_SJ_SK_NS1E_6fusion15FusionCallbacksIS1I_NS1O_17LinearCombinationISJ_fSJ_fLNS_15FloatRoundStyleE2EEES1K_S1N_JEEENS4_5SM1004TMEM4LOAD26SM100_TMEM_LOAD_32dp32b32xENS4_13SM90_TMA_LOADENS12_INS13_ILi2ELi4ELi3EEES16_NST_INS5_IJS17_NSA_ILi32EEEEEENS5_IJS20_SC_EEEEEEENS4_39AutoVectorizingCopyWithAssumedAlignmentILi128EEENS4_14SM90_TMA_STOREES24_S26_S26_EEEvvEEEEvNT_6ParamsE)
        /*0044*/ 	.word	0x00000050
.L_29:


//--------------------- .nv.compat                --------------------------
	.section	.nv.compat,"",@"SHT_CUDA_COMPAT_INFO"
	.align	4
        /*0000*/ 	.byte	0x02, 0x09, 0x01, 0x00, 0x02, 0x02, 0x02, 0x00, 0x02, 0x05, 0x05, 0x00, 0x03, 0x07, 0x01, 0x01
        /*0010*/ 	.byte	0x02, 0x03, 0x01, 0x00, 0x02, 0x06, 0x01, 0x00, 0x04, 0x0b, 0x08, 0x00, 0x09, 0x00, 0x00, 0x00
        /*0020*/ 	.byte	0x00, 0x00, 0x00, 0x00


//--------------------- .nv.info._ZN7cutlass13device_kernelINS_4gemm6kernel13GemmUniversalIN4cute5tupleIJiiiiEEENS1_10collective13CollectiveMmaINS1_35MainloopSm100TmaUmmaWarpSpecializedILi22ELi2ELi3ENS5_IJNS4_1CILi2EEENSA_ILi1EEESC_EEEEENS5_IJNSA_ILi256EEENSA_ILi160EEENSA_ILi16EEEEEENS_10bfloat16_tENS5_IJlSC_lEEESJ_SK_NS4_8TiledMMAINS4_8MMA_AtomIJNS4_26SM100_MMA_F16BF16_2x1SM_SSISJ_SJ_fLi256ELi160ELNS4_4UMMA5MajorE0ELSP_0ELNSO_7ScaleInE0ELSQ_0EEEEEENS4_6LayoutINS5_IJSC_SC_SC_EEENS5_IJNSA_ILi0EEESV_SV_EEEEENS5_IJNS4_10UnderscoreESY_SY_EEEEENS4_18SM100_TMA_2SM_LOADENS4_14ComposedLayoutINS4_7SwizzleILi1ELi4ELi3EEENS4_18smem_ptr_flag_bitsILi16EEENST_INS5_IJNSA_ILi8EEESH_EEENS5_IJSH_SC_EEEEEEEvNS4_8identityES11_S1B_vS1C_EENS_8epilogue10collective18CollectiveEpilogueINS1E_23Sm100TmaWarpSpecializedILi2ELi1ELi160ELb1ELb0EEEJNS5_IJNSA_ILi128EEESG_SH_EEENS5_IJNST_IS1J_SC_EENST_ISG_SC_EEEEESJ_SK_SJ_SK_NS1E_6fusion15FusionCallbacksIS1I_NS1O_17LinearCombinationISJ_fSJ_fLNS_15FloatRoundStyleE2EEES1K_S1N_JEEENS4_5SM1004TMEM4LOAD26SM100_TMEM_LOAD_32dp32b32xENS4_13SM90_TMA_LOADENS12_INS13_ILi2ELi4ELi3EEES16_NST_INS5_IJS17_NSA_ILi32EEEEEENS5_IJS20_SC_EEEEEEENS4_39AutoVectorizingCopyWithAssumedAlignmentILi128EEENS4_14SM90_TMA_STOREES24_S26_S26_EEEvvEEEEvNT_6ParamsE --------------------------
	.section	.nv.info._ZN7cutlass13device_kernelINS_4gemm6kernel13GemmUniversalIN4cute5tupleIJiiiiEEENS1_10collective13CollectiveMmaINS1_35MainloopSm100TmaUmmaWarpSpecializedILi22ELi2ELi3ENS5_IJNS4_1CILi2EEENSA_ILi1EEESC_EEEEENS5_IJNSA_ILi256EEENSA_ILi160EEENSA_ILi16EEEEEENS_10bfloat16_tENS5_IJlSC_lEEESJ_SK_NS4_8TiledMMAINS4_8MMA_AtomIJNS4_26SM100_MMA_F16BF16_2x1SM_SSISJ_SJ_fLi256ELi160ELNS4_4UMMA5MajorE0ELSP_0ELNSO_7ScaleInE0ELSQ_0EEEEEENS4_6LayoutINS5_IJSC_SC_SC_EEENS5_IJNSA_ILi0EEESV_SV_EEEEENS5_IJNS4_10UnderscoreESY_SY_EEEEENS4_18SM100_TMA_2SM_LOADENS4_14ComposedLayoutINS4_7SwizzleILi1ELi4ELi3EEENS4_18smem_ptr_flag_bitsILi16EEENST_INS5_IJNSA_ILi8EEESH_EEENS5_IJSH_SC_EEEEEEEvNS4_8identityES11_S1B_vS1C_EENS_8epilogue10collective18CollectiveEpilogueINS1E_23Sm100TmaWarpSpecializedILi2ELi1ELi160ELb1ELb0EEEJNS5_IJNSA_ILi128EEESG_SH_EEENS5_IJNST_IS1J_SC_EENST_ISG_SC_EEEEESJ_SK_SJ_SK_NS1E_6fusion15FusionCallbacksIS1I_NS1O_17LinearCombinationISJ_fSJ_fLNS_15FloatRoundStyleE2EEES1K_S1N_JEEENS4_5SM1004TMEM4LOAD26SM100_TMEM_LOAD_32dp32b32xENS4_13SM90_TMA_LOADENS12_INS13_ILi2ELi4ELi3EEES16_NST_INS5_IJS17_NSA_ILi32EEEEEENS5_IJS20_SC_EEEEEEENS4_39AutoVectorizingCopyWithAssumedAlignmentILi128EEENS4_14SM90_TMA_STOREES24_S26_S26_EEEvvEEEEvNT_6ParamsE,"",@"SHT_CUDA_INFO"
	.sectionflags	@""
	.align	4


	//----- nvinfo : EIATTR_CUDA_API_VERSION
	.align		4
        /*0000*/ 	.byte	0x04, 0x37
        /*0002*/ 	.short	(.L_31 - .L_30)
.L_30:
        /*0004*/ 	.word	0x00000082


	//----- nvinfo : EIATTR_KPARAM_INFO
	.align		4
.L_31:
        /*0008*/ 	.byte	0x04, 0x17
        /*000a*/ 	.short	(.L_33 - .L_32)
.L_32:
        /*000c*/ 	.word	0x00000000
        /*0010*/ 	.short	0x0000
        /*0012*/ 	.short	0x0000
        /*0014*/ 	.byte	0x00, 0xf0, 0x01, 0x20


	//----- nvinfo : EIATTR_AT_ENTRY_FRAGMENTS
	.align		4
.L_33:
        /*0018*/ 	.byte	0x04, 0x4f
        /*001a*/ 	.short	(.L_35 - .L_34)


	//   ....[0]....
.L_34:
        /*001c*/ 	.word	0x00000007


	//----- nvinfo : EIATTR_RESERVED_SMEM_USED
	.align		4
.L_35:
        /*0020*/ 	.byte	0x01, 0x41
	.zero		2


	//----- nvinfo : EIATTR_SPARSE_MMA_MASK
	.align		4
        /*0024*/ 	.byte	0x03, 0x50
        /*0026*/ 	.short	0x0000


	//----- nvinfo : EIATTR_TCGEN05_2CTA_USED
	.align		4
        /*0028*/ 	.byte	0x01, 0x52
	.zero		2


	//----- nvinfo : EIATTR_MAXREG_COUNT
	.align		4
        /*002c*/ 	.byte	0x03, 0x1b
        /*002e*/ 	.short	0x00ff


	//----- nvinfo : EIATTR_NUM_BARRIERS
	.align		4
        /*0030*/ 	.byte	0x02, 0x4c
        /*0032*/ 	.byte	0x07
	.zero		1


	//----- nvinfo : EIATTR_EXTERNS
	.align		4
        /*0034*/ 	.byte	0x04, 0x0f
        /*0036*/ 	.short	(.L_37 - .L_36)


	//   ....[0]....
	.align		4
.L_36:
        /*0038*/ 	.word	index@(__assertfail)


	//----- nvinfo : EIATTR_ANNOTATIONS
	.align		4
.L_37:
        /*003c*/ 	.byte	0x04, 0x55
        /*003e*/ 	.short	(.L_39 - .L_38)


	//   ....[0]....
.L_38:
        /*0040*/ 	.word	0x00000001
        /*0044*/ 	.byte	0xe0, 0x00, 0x00, 0x00, 0x01, 0x00, 0x00, 0x00, 0x80, 0x01, 0x00, 0x00, 0x01, 0x00, 0x00, 0x00
        /* <DEDUP_REMOVED lines=27> */
        /*0204*/ 	.byte	0x80, 0xab, 0x00, 0x00


	//----- nvinfo : EIATTR_MERCURY_ISA_VERSION
	.align		4
.L_39:
        /*0208*/ 	.byte	0x03, 0x5f
        /*020a*/ 	.short	0x0101


	//----- nvinfo : EIATTR_INT_WARP_WIDE_INSTR_OFFSETS
	.align		4
        /*020c*/ 	.byte	0x04, 0x31
        /*020e*/ 	.short	(.L_41 - .L_40)


	//   ....[0]....
.L_40:
        /*0210*/ 	.word	0x00000f90


	//   ....[1]....
        /*0214*/ 	.word	0x00001030


	//   ....[2]....
        /*0218*/ 	.word	0x00004c60


	//   ....[3]....
        /*021c*/ 	.word	0x00004c90


	//   ....[4]....
        /*0220*/ 	.word	0x00004cb0


	//   ....[5]....
        /*0224*/ 	.word	0x000058f0


	//   ....[6]....
        /*0228*/ 	.word	0x000059a0


	//   ....[7]....
        /*022c*/ 	.word	0x00005a00


	//   ....[8]....
        /*0230*/ 	.word	0x00005a60


	//   ....[9]....
        /*0234*/ 	.word	0x00005ae0


	//   ....[10]....
        /*0238*/ 	.word	0x00005b40


	//----- nvinfo : EIATTR_COOP_GROUP_MASK_REGIDS
	.align		4
.L_41:
        /*023c*/ 	.byte	0x04, 0x29
        /*023e*/ 	.short	(.L_43 - .L_42)


	//   ....[0]....
.L_42:
        /*0240*/ 	.word	0xffffffff


	//   ....[1]....
        /*0244*/ 	.word	0xffffffff


	//   ....[2]....
        /*0248*/ 	.word	0xffffffff


	//   ....[3]....
        /*024c*/ 	.word	0xffffffff


	//   ....[4]....
        /*0250*/ 	.word	0xffffffff


	//   ....[5]....
        /*0254*/ 	.word	0xffffffff


	//   ....[6]....
        /*0258*/ 	.word	0xffffffff


	//   ....[7]....
        /*025c*/ 	.word	0xffffffff


	//   ....[8]....
        /*0260*/ 	.word	0xffffffff


	//   ....[9]....
        /*0264*/ 	.word	0xffffffff


	//   ....[10]....
        /*0268*/ 	.word	0xffffffff


	//   ....[11]....
        /*026c*/ 	.word	0xffffffff


	//   ....[12]....
        /*0270*/ 	.word	0xffffffff


	//   ....[13]....
        /*0274*/ 	.word	0xffffffff


	//----- nvinfo : EIATTR_COOP_GROUP_INSTR_OFFSETS
	.align		4
.L_43:
        /*0278*/ 	.byte	0x04, 0x28
        /*027a*/ 	.short	(.L_45 - .L_44)


	//   ....[0]....
.L_44:
        /*027c*/ 	.word	0x000000b0


	//   ....[1]....
        /*0280*/ 	.word	0x00000570


	//   ....[2]....
        /*0284*/ 	.word	0x00000960


	//   ....[3]....
        /*0288*/ 	.word	0x00000ab0


	//   ....[4]....
        /*028c*/ 	.word	0x00000ba0


	//   ....[5]....
        /*0290*/ 	.word	0x00000d00


	//   ....[6]....
        /*0294*/ 	.word	0x00000e70


	//   ....[7]....
        /*0298*/ 	.word	0x000010b0


	//   ....[8]....
        /*029c*/ 	.word	0x00002330


	//   ....[9]....
        /*02a0*/ 	.word	0x00003c10


	//   ....[10]....
        /*02a4*/ 	.word	0x000040e0


	//   ....[11]....
        /*02a8*/ 	.word	0x00004110


	//   ....[12]....
        /*02ac*/ 	.word	0x00004b60


	//   ....[13]....
        /*02b0*/ 	.word	0x00004d70


	//----- nvinfo : EIATTR_VRC_CTA_INIT_COUNT
	.align		4
.L_45:
        /*02b4*/ 	.byte	0x02, 0x4a
        /*02b6*/ 	.byte	0x80
	.zero		1


	//----- nvinfo : EIATTR_SYSCALL_OFFSETS
	.align		4
        /*02b8*/ 	.byte	0x04, 0x46
        /*02ba*/ 	.short	(.L_47 - .L_46)


	//   ....[0]....
.L_46:
        /*02bc*/ 	.word	0x00006640


	//   ....[1]....
        /*02c0*/ 	.word	0x00006730


	//   ....[2]....
        /*02c4*/ 	.word	0x00007670


	//   ....[3]....
        /*02c8*/ 	.word	0x000077e0


	//   ....[4]....
        /*02cc*/ 	.word	0x00007950


	//   ....[5]....
        /*02d0*/ 	.word	0x00007ac0


	//   ....[6]....
        /*02d4*/ 	.word	0x00007c30


	//----- nvinfo : EIATTR_MBARRIER_INSTR_OFFSETS
	.align		4
.L_47:
        /*02d8*/ 	.byte	0x04, 0x39
        /*02da*/ 	.short	(.L_49 - .L_48)


	//   ....[0]....
.L_48:
        /*02dc*/ 	.word	0x00000680
        /*02e0*/ 	.word	0x000000ff
        /*02e4*/ 	.word	0x00000000
        /*02e8*/ 	.short	0x0100
        /*02ea*/ 	.byte	0x04
	.zero		1


	//   ....[1]....
        /*02ec*/ 	.word	0x00000690
        /*02f0*/ 	.word	0x000000ff
        /*02f4*/ 	.word	0x000000b0
        /*02f8*/ 	.short	0x0100
        /*02fa*/ 	.byte	0x04
	.zero		1


	//   ....[2]....
        /*02fc*/ 	.word	0x000006a0
        /*0300*/ 	.word	0x000000ff
        /*0304*/ 	.word	0x00000008
        /*0308*/ 	.short	0x0100
        /*030a*/ 	.byte	0x04
	.zero		1


	//   ....[3]....
        /*030c*/ 	.word	0x000006b0
        /*0310*/ 	.word	0x000000ff
        /*0314*/ 	.word	0x000000b8
        /*0318*/ 	.short	0x0100
        /*031a*/ 	.byte	0x04
	.zero		1


	//   ....[4]....
        /*031c*/ 	.word	0x000006c0
        /*0320*/ 	.word	0x000000ff
        /*0324*/ 	.word	0x00000010
        /*0328*/ 	.short	0x0100
        /*032a*/ 	.byte	0x04
	.zero		1


	//   ....[5]....
        /*032c*/ 	.word	0x000006d0
        /*0330*/ 	.word	0x000000ff
        /*0334*/ 	.word	0x000000c0
        /*0338*/ 	.short	0x0100
        /*033a*/ 	.byte	0x04
	.zero		1


	//   ....[6]....
        /*033c*/ 	.word	0x000006e0
        /*0340*/ 	.word	0x000000ff
        /*0344*/ 	.word	0x00000018
        /*0348*/ 	.short	0x0100
        /*034a*/ 	.byte	0x04
	.zero		1


	//   ....[7]....
        /*034c*/ 	.word	0x000006f0
        /*0350*/ 	.word	0x000000ff
        /*0354*/ 	.word	0x000000c8
        /*0358*/ 	.short	0x0100
        /*035a*/ 	.byte	0x04
	.zero		1


	//   ....[8]....
        /*035c*/ 	.word	0x00000700
        /*0360*/ 	.word	0x000000ff
        /*0364*/ 	.word	0x00000020
        /*0368*/ 	.short	0x0100
        /*036a*/ 	.byte	0x04
	.zero		1


	//   ....[9]....
        /*036c*/ 	.word	0x00000710
        /*0370*/ 	.word	0x000000ff
        /*0374*/ 	.word	0x000000d0
        /*0378*/ 	.short	0x0100
        /*037a*/ 	.byte	0x04
	.zero		1


	//   ....[10]....
        /*037c*/ 	.word	0x00000720
        /*0380*/ 	.word	0x000000ff
        /*0384*/ 	.word	0x00000028
        /*0388*/ 	.short	0x0100
        /*038a*/ 	.byte	0x04
	.zero		1


	//   ....[11]....
        /*038c*/ 	.word	0x00000730
        /*0390*/ 	.word	0x000000ff
        /*0394*/ 	.word	0x000000d8
        /*0398*/ 	.short	0x0100
        /*039a*/ 	.byte	0x04
	.zero		1


	//   ....[12]....
        /*039c*/ 	.word	0x00000740
        /*03a0*/ 	.word	0x000000ff
        /*03a4*/ 	.word	0x00000030
        /*03a8*/ 	.short	0x0100
        /*03aa*/ 	.byte	0x04
	.zero		1


	//   ....[13]....
        /*03ac*/ 	.word	0x00000750
        /*03b0*/ 	.word	0x000000ff
        /*03b4*/ 	.word	0x000000e0
        /*03b8*/ 	.short	0x0100
        /*03ba*/ 	.byte	0x04
	.zero		1


	//   ....[14]....
        /*03bc*/ 	.word	0x00000760
        /*03c0*/ 	.word	0x000000ff
        /*03c4*/ 	.word	0x00000038
        /*03c8*/ 	.short	0x0100
        /*03ca*/ 	.byte	0x04
	.zero		1


	//   ....[15]....
        /*03cc*/ 	.word	0x00000770
        /*03d0*/ 	.word	0x000000ff
        /*03d4*/ 	.word	0x000000e8
        /*03d8*/ 	.short	0x0100
        /*03da*/ 	.byte	0x04
	.zero		1


	//   ....[16]....
        /*03dc*/ 	.word	0x00000780
        /*03e0*/ 	.word	0x000000ff
        /*03e4*/ 	.word	0x00000040
        /*03e8*/ 	.short	0x0100
        /*03ea*/ 	.byte	0x04
	.zero		1


	//   ....[17]....
        /*03ec*/ 	.word	0x00000790
        /*03f0*/ 	.word	0x000000ff
        /*03f4*/ 	.word	0x000000f0
        /*03f8*/ 	.short	0x0100
        /*03fa*/ 	.byte	0x04
	.zero		1


	//   ....[18]....
        /*03fc*/ 	.word	0x000007a0
        /*0400*/ 	.word	0x000000ff
        /*0404*/ 	.word	0x00000048
        /*0408*/ 	.short	0x0100
        /*040a*/ 	.byte	0x04
	.zero		1


	//   ....[19]....
        /*040c*/ 	.word	0x000007b0
        /*0410*/ 	.word	0x000000ff
        /*0414*/ 	.word	0x000000f8
        /*0418*/ 	.short	0x0100
        /*041a*/ 	.byte	0x04
	.zero		1


	//   ....[20]....
        /*041c*/ 	.word	0x000007c0
        /*0420*/ 	.word	0x000000ff
        /*0424*/ 	.word	0x00000050
        /*0428*/ 	.short	0x0100
        /*042a*/ 	.byte	0x04
	.zero		1


	//   ....[21]....
        /*042c*/ 	.word	0x000007d0
        /*0430*/ 	.word	0x000000ff
        /*0434*/ 	.word	0x00000100
        /*0438*/ 	.short	0x0100
        /*043a*/ 	.byte	0x04
	.zero		1


	//   ....[22]....
        /*043c*/ 	.word	0x000007e0
        /*0440*/ 	.word	0x000000ff
        /*0444*/ 	.word	0x00000058
        /*0448*/ 	.short	0x0100
        /*044a*/ 	.byte	0x04
	.zero		1


	//   ....[23]....
        /*044c*/ 	.word	0x000007f0
        /*0450*/ 	.word	0x000000ff
        /*0454*/ 	.word	0x00000108
        /*0458*/ 	.short	0x0100
        /*045a*/ 	.byte	0x04
	.zero		1


	//   ....[24]....
        /*045c*/ 	.word	0x00000800
        /*0460*/ 	.word	0x000000ff
        /*0464*/ 	.word	0x00000060
        /*0468*/ 	.short	0x0100
        /*046a*/ 	.byte	0x04
	.zero		1


	//   ....[25]....
        /*046c*/ 	.word	0x00000810
        /*0470*/ 	.word	0x000000ff
        /*0474*/ 	.word	0x00000110
        /*0478*/ 	.short	0x0100
        /*047a*/ 	.byte	0x04
	.zero		1


	//   ....[26]....
        /*047c*/ 	.word	0x00000820
        /*0480*/ 	.word	0x000000ff
        /*0484*/ 	.word	0x00000068
        /*0488*/ 	.short	0x0100
        /*048a*/ 	.byte	0x04
	.zero		1


	//   ....[27]....
        /*048c*/ 	.word	0x00000830
        /*0490*/ 	.word	0x000000ff
        /*0494*/ 	.word	0x00000118
        /*0498*/ 	.short	0x0100
        /*049a*/ 	.byte	0x04
	.zero		1


	//   ....[28]....
        /*049c*/ 	.word	0x00000840
        /*04a0*/ 	.word	0x000000ff
        /*04a4*/ 	.word	0x00000070
        /*04a8*/ 	.short	0x0100
        /*04aa*/ 	.byte	0x04
	.zero		1


	//   ....[29]....
        /*04ac*/ 	.word	0x00000850
        /*04b0*/ 	.word	0x000000ff
        /*04b4*/ 	.word	0x00000120
        /*04b8*/ 	.short	0x0100
        /*04ba*/ 	.byte	0x04
	.zero		1


	//   ....[30]....
        /*04bc*/ 	.word	0x00000860
        /*04c0*/ 	.word	0x000000ff
        /*04c4*/ 	.word	0x00000078
        /*04c8*/ 	.short	0x0100
        /*04ca*/ 	.byte	0x04
	.zero		1


	//   ....[31]....
        /*04cc*/ 	.word	0x00000870
        /*04d0*/ 	.word	0x000000ff
        /*04d4*/ 	.word	0x00000128
        /*04d8*/ 	.short	0x0100
        /*04da*/ 	.byte	0x04
	.zero		1


	//   ....[32]....
        /*04dc*/ 	.word	0x00000880
        /*04e0*/ 	.word	0x000000ff
        /*04e4*/ 	.word	0x00000080
        /*04e8*/ 	.short	0x0100
        /*04ea*/ 	.byte	0x04
	.zero		1


	//   ....[33]....
        /*04ec*/ 	.word	0x00000890
        /*04f0*/ 	.word	0x000000ff
        /*04f4*/ 	.word	0x00000130
        /*04f8*/ 	.short	0x0100
        /*04fa*/ 	.byte	0x04
	.zero		1


	//   ....[34]....
        /*04fc*/ 	.word	0x000008a0
        /*0500*/ 	.word	0x000000ff
        /*0504*/ 	.word	0x00000088
        /*0508*/ 	.short	0x0100
        /*050a*/ 	.byte	0x04
	.zero		1


	//   ....[35]....
        /*050c*/ 	.word	0x000008b0
        /*0510*/ 	.word	0x000000ff
        /*0514*/ 	.word	0x00000138
        /*0518*/ 	.short	0x0100
        /*051a*/ 	.byte	0x04
	.zero		1


	//   ....[36]....
        /*051c*/ 	.word	0x000008c0
        /*0520*/ 	.word	0x000000ff
        /*0524*/ 	.word	0x00000090
        /*0528*/ 	.short	0x0100
        /*052a*/ 	.byte	0x04
	.zero		1


	//   ....[37]....
        /*052c*/ 	.word	0x000008d0
        /*0530*/ 	.word	0x000000ff
        /*0534*/ 	.word	0x00000140
        /*0538*/ 	.short	0x0100
        /*053a*/ 	.byte	0x04
	.zero		1


	//   ....[38]....
        /*053c*/ 	.word	0x000008e0
        /*0540*/ 	.word	0x000000ff
        /*0544*/ 	.word	0x00000098
        /*0548*/ 	.short	0x0100
        /*054a*/ 	.byte	0x04
	.zero		1


	//   ....[39]....
        /*054c*/ 	.word	0x000008f0
        /*0550*/ 	.word	0x000000ff
        /*0554*/ 	.word	0x00000148
        /*0558*/ 	.short	0x0100
        /*055a*/ 	.byte	0x04
	.zero		1


	//   ....[40]....
        /*055c*/ 	.word	0x00000900
        /*0560*/ 	.word	0x000000ff
        /*0564*/ 	.word	0x000000a0
        /*0568*/ 	.short	0x0100
        /*056a*/ 	.byte	0x04
	.zero		1


	//   ....[41]....
        /*056c*/ 	.word	0x00000910
        /*0570*/ 	.word	0x000000ff
        /*0574*/ 	.word	0x00000150
        /*0578*/ 	.short	0x0100
        /*057a*/ 	.byte	0x04
	.zero		1


	//   ....[42]....
        /*057c*/ 	.word	0x00000920
        /*0580*/ 	.word	0x000000ff
        /*0584*/ 	.word	0x000000a8
        /*0588*/ 	.short	0x0100
        /*058a*/ 	.byte	0x04
	.zero		1


	//   ....[43]....
        /*058c*/ 	.word	0x00000930
        /*0590*/ 	.word	0x000000ff
        /*0594*/ 	.word	0x00000158
        /*0598*/ 	.short	0x0100
        /*059a*/ 	.byte	0x04
	.zero		1


	//   ....[44]....
        /*059c*/ 	.word	0x00000a60
        /*05a0*/ 	.word	0x000000ff
        /*05a4*/ 	.word	0x00000160
        /*05a8*/ 	.short	0x0100
        /*05aa*/ 	.byte	0x04
	.zero		1


	//   ....[45]....
        /*05ac*/ 	.word	0x00000a70
        /*05b0*/ 	.word	0x000000ff
        /*05b4*/ 	.word	0x00000170
        /*05b8*/ 	.short	0x0100
        /*05ba*/ 	.byte	0x04
	.zero		1


	//   ....[46]....
        /*05bc*/ 	.word	0x00000a80
        /*05c0*/ 	.word	0x000000ff
        /*05c4*/ 	.word	0x00000168
        /*05c8*/ 	.short	0x0100
        /*05ca*/ 	.byte	0x04
	.zero		1


	//   ....[47]....
        /*05cc*/ 	.word	0x00000a90
        /*05d0*/ 	.word	0x000000ff
        /*05d4*/ 	.word	0x00000178
        /*05d8*/ 	.short	0x0100
        /*05da*/ 	.byte	0x04
	.zero		1


	//   ....[48]....
        /*05dc*/ 	.word	0x00000b70
        /*05e0*/ 	.word	0x000000ff
        /*05e4*/ 	.word	0x00000180
        /*05e8*/ 	.short	0x0100
        /*05ea*/ 	.byte	0x04
	.zero		1


	//   ....[49]....
        /*05ec*/ 	.word	0x00000b80
        /*05f0*/ 	.word	0x000000ff
        /*05f4*/ 	.word	0x00000188
        /*05f8*/ 	.short	0x0100
        /*05fa*/ 	.byte	0x04
	.zero		1


	//   ....[50]....
        /*05fc*/ 	.word	0x00000cb0
        /*0600*/ 	.word	0x000000ff
        /*0604*/ 	.word	0x00000190
        /*0608*/ 	.short	0x0100
        /*060a*/ 	.byte	0x04
	.zero		1


	//   ....[51]....
        /*060c*/ 	.word	0x00000cc0
        /*0610*/ 	.word	0x000000ff
        /*0614*/ 	.word	0x000001a0
        /*0618*/ 	.short	0x0100
        /*061a*/ 	.byte	0x04
	.zero		1


	//   ....[52]....
        /*061c*/ 	.word	0x00000cd0
        /*0620*/ 	.word	0x000000ff
        /*0624*/ 	.word	0x00000198
        /*0628*/ 	.short	0x0100
        /*062a*/ 	.byte	0x04
	.zero		1


	//   ....[53]....
        /*062c*/ 	.word	0x00000ce0
        /*0630*/ 	.word	0x000000ff
        /*0634*/ 	.word	0x000001a8
        /*0638*/ 	.short	0x0100
        /*063a*/ 	.byte	0x04
	.zero		1


	//   ....[54]....
        /*063c*/ 	.word	0x00000e00
        /*0640*/ 	.word	0x000000ff
        /*0644*/ 	.word	0x000001b0
        /*0648*/ 	.short	0x0100
        /*064a*/ 	.byte	0x04
	.zero		1


	//   ....[55]....
        /*064c*/ 	.word	0x00000e10
        /*0650*/ 	.word	0x000000ff
        /*0654*/ 	.word	0x000001c8
        /*0658*/ 	.short	0x0100
        /*065a*/ 	.byte	0x04
	.zero		1


	//   ....[56]....
        /*065c*/ 	.word	0x00000e20
        /*0660*/ 	.word	0x000000ff
        /*0664*/ 	.word	0x000001b8
        /*0668*/ 	.short	0x0100
        /*066a*/ 	.byte	0x04
	.zero		1


	//   ....[57]....
        /*066c*/ 	.word	0x00000e30
        /*0670*/ 	.word	0x000000ff
        /*0674*/ 	.word	0x000001d0
        /*0678*/ 	.short	0x0100
        /*067a*/ 	.byte	0x04
	.zero		1


	//   ....[58]....
        /*067c*/ 	.word	0x00000e40
        /*0680*/ 	.word	0x000000ff
        /*0684*/ 	.word	0x000001c0
        /*0688*/ 	.short	0x0100
        /*068a*/ 	.byte	0x04
	.zero		1


	//   ....[59]....
        /*068c*/ 	.word	0x00000e50
        /*0690*/ 	.word	0x000000ff
        /*0694*/ 	.word	0x000001d8
        /*0698*/ 	.short	0x0100
        /*069a*/ 	.byte	0x04
	.zero		1


	//   ....[60]....
        /*069c*/ 	.word	0x00000f40
        /*06a0*/ 	.word	0x000000ff
        /*06a4*/ 	.word	0x000001e0
        /*06a8*/ 	.short	0x0100
        /*06aa*/ 	.byte	0x04
	.zero		1


	//   ....[61]....
        /*06ac*/ 	.word	0x00000f50
        /*06b0*/ 	.word	0x000000ff
        /*06b4*/ 	.word	0x000001f0
        /*06b8*/ 	.short	0x0100
        /*06ba*/ 	.byte	0x04
	.zero		1


	//   ....[62]....
        /*06bc*/ 	.word	0x00000f60
        /*06c0*/ 	.word	0x000000ff
        /*06c4*/ 	.word	0x000001e8
        /*06c8*/ 	.short	0x0100
        /*06ca*/ 	.byte	0x04
	.zero		1


	//   ....[63]....
        /*06cc*/ 	.word	0x00000f70
        /*06d0*/ 	.word	0x000000ff
        /*06d4*/ 	.word	0x000001f8
        /*06d8*/ 	.short	0x0100
        /*06da*/ 	.byte	0x04
	.zero		1


	//   ....[64]....
        /*06dc*/ 	.word	0x00001070
        /*06e0*/ 	.word	0x000000ff
        /*06e4*/ 	.word	0x00000200
        /*06e8*/ 	.short	0x0100
        /*06ea*/ 	.byte	0x06
	.zero		1


	//   ....[65]....
        /*06ec*/ 	.word	0x00001b60
        /*06f0*/ 	.word	0x00000002
        /*06f4*/ 	.word	0x000001f0
        /*06f8*/ 	.short	0x010a
        /*06fa*/ 	.byte	0xff
	.zero		1


	//   ....[66]....
        /*06fc*/ 	.word	0x00001b80
        /*0700*/ 	.word	0x00000002
        /*0704*/ 	.word	0x000001e0
        /*0708*/ 	.short	0x0101
        /*070a*/ 	.byte	0xff
	.zero		1


	//   ....[67]....
        /*070c*/ 	.word	0x00001c60
        /*0710*/ 	.word	0x000000ff
        /*0714*/ 	.word	0x000000b0
        /*0718*/ 	.short	0x010a
        /*071a*/ 	.byte	0x05
	.zero		1


	//   ....[68]....
        /*071c*/ 	.word	0x00001d30
        /*0720*/ 	.word	0x000000ff
        /*0724*/ 	.word	0x000000b0
        /*0728*/ 	.short	0x010a
        /*072a*/ 	.byte	0x21
	.zero		1


	//   ....[69]....
        /*072c*/ 	.word	0x00001ee0
        /*0730*/ 	.word	0x000000ff
        /*0734*/ 	.word	0x000000b0
        /*0738*/ 	.short	0x010a
        /*073a*/ 	.byte	0x07
	.zero		1


	//   ....[70]....
        /*073c*/ 	.word	0x00001fe0
        /*0740*/ 	.word	0x000000ff
        /*0744*/ 	.word	0x00000188
        /*0748*/ 	.short	0x0101
        /*074a*/ 	.byte	0x04
	.zero		1


	//   ....[71]....
        /*074c*/ 	.word	0x00002000
        /*0750*/ 	.word	0x000000ff
        /*0754*/ 	.word	0x000000b0
        /*0758*/ 	.short	0x010a
        /*075a*/ 	.byte	0x05
	.zero		1


	//   ....[72]....
        /*075c*/ 	.word	0x00002080
        /*0760*/ 	.word	0x000000ff
        /*0764*/ 	.word	0x000000b0
        /*0768*/ 	.short	0x010a
        /*076a*/ 	.byte	0x11
	.zero		1


	//   ....[73]....
        /*076c*/ 	.word	0x00002210
        /*0770*/ 	.word	0x000000ff
        /*0774*/ 	.word	0x000000b0
        /*0778*/ 	.short	0x010a
        /*077a*/ 	.byte	0x08
	.zero		1


	//   ....[74]....
        /*077c*/ 	.word	0x00002360
        /*0780*/ 	.word	0x00000003
        /*0784*/ 	.word	0x00000190
        /*0788*/ 	.short	0x010a
        /*078a*/ 	.byte	0xff
	.zero		1


	//   ....[75]....
        /*078c*/ 	.word	0x000024b0
        /*0790*/ 	.word	0x00000002
        /*0794*/ 	.word	0x00000000
        /*0798*/ 	.short	0x0101
        /*079a*/ 	.byte	0xff
	.zero		1


	//   ....[76]....
        /*079c*/ 	.word	0x00002a50
        /*07a0*/ 	.word	0x000000ff
        /*07a4*/ 	.word	0x00000000
        /*07a8*/ 	.short	0x010a
        /*07aa*/ 	.byte	0x04
	.zero		1


	//   ....[77]....
        /*07ac*/ 	.word	0x00002ae0
        /*07b0*/ 	.word	0x000000ff
        /*07b4*/ 	.word	0x00000000
        /*07b8*/ 	.short	0x010a
        /*07ba*/ 	.byte	0x05
	.zero		1


	//   ....[78]....
        /*07bc*/ 	.word	0x00002b70
        /*07c0*/ 	.word	0x000000ff
        /*07c4*/ 	.word	0x00000000
        /*07c8*/ 	.short	0x010a
        /*07ca*/ 	.byte	0x05
	.zero		1


	//   ....[79]....
        /*07cc*/ 	.word	0x00002c00
        /*07d0*/ 	.word	0x000000ff
        /*07d4*/ 	.word	0x00000000
        /*07d8*/ 	.short	0x010a
        /*07da*/ 	.byte	0x05
	.zero		1


	//   ....[80]....
        /*07dc*/ 	.word	0x00002c90
        /*07e0*/ 	.word	0x000000ff
        /*07e4*/ 	.word	0x00000000
        /*07e8*/ 	.short	0x010a
        /*07ea*/ 	.byte	0x05
	.zero		1


	//   ....[81]....
        /*07ec*/ 	.word	0x00002d20
        /*07f0*/ 	.word	0x000000ff
        /*07f4*/ 	.word	0x00000000
        /*07f8*/ 	.short	0x010a
        /*07fa*/ 	.byte	0x05
	.zero		1


	//   ....[82]....
        /*07fc*/ 	.word	0x00002db0
        /*0800*/ 	.word	0x000000ff
        /*0804*/ 	.word	0x00000000
        /*0808*/ 	.short	0x010a
        /*080a*/ 	.byte	0x05
	.zero		1


	//   ....[83]....
        /*080c*/ 	.word	0x00002e40
        /*0810*/ 	.word	0x000000ff
        /*0814*/ 	.word	0x00000000
        /*0818*/ 	.short	0x010a
        /*081a*/ 	.byte	0x05
	.zero		1


	//   ....[84]....
        /*081c*/ 	.word	0x00002ed0
        /*0820*/ 	.word	0x000000ff
        /*0824*/ 	.word	0x00000000
        /*0828*/ 	.short	0x010a
        /*082a*/ 	.byte	0x05
	.zero		1


	//   ....[85]....
        /*082c*/ 	.word	0x00002f60
        /*0830*/ 	.word	0x000000ff
        /*0834*/ 	.word	0x00000000
        /*0838*/ 	.short	0x010a
        /*083a*/ 	.byte	0x05
	.zero		1


	//   ....[86]....
        /*083c*/ 	.word	0x00002ff0
        /*0840*/ 	.word	0x000000ff
        /*0844*/ 	.word	0x00000000
        /*0848*/ 	.short	0x010a
        /*084a*/ 	.byte	0x05
	.zero		1


	//   ....[87]....
        /*084c*/ 	.word	0x00003080
        /*0850*/ 	.word	0x000000ff
        /*0854*/ 	.word	0x00000000
        /*0858*/ 	.short	0x010a
        /*085a*/ 	.byte	0x05
	.zero		1


	//   ....[88]....
        /*085c*/ 	.word	0x00003110
        /*0860*/ 	.word	0x000000ff
        /*0864*/ 	.word	0x00000000
        /*0868*/ 	.short	0x010a
        /*086a*/ 	.byte	0x05
	.zero		1


	//   ....[89]....
        /*086c*/ 	.word	0x000031a0
        /*0870*/ 	.word	0x000000ff
        /*0874*/ 	.word	0x00000000
        /*0878*/ 	.short	0x010a
        /*087a*/ 	.byte	0x05
	.zero		1


	//   ....[90]....
        /*087c*/ 	.word	0x00003230
        /*0880*/ 	.word	0x000000ff
        /*0884*/ 	.word	0x00000000
        /*0888*/ 	.short	0x010a
        /*088a*/ 	.byte	0x05
	.zero		1


	//   ....[91]....
        /*088c*/ 	.word	0x000032c0
        /*0890*/ 	.word	0x000000ff
        /*0894*/ 	.word	0x00000000
        /*0898*/ 	.short	0x010a
        /*089a*/ 	.byte	0x05
	.zero		1


	//   ....[92]....
        /*089c*/ 	.word	0x00003350
        /*08a0*/ 	.word	0x000000ff
        /*08a4*/ 	.word	0x00000000
        /*08a8*/ 	.short	0x010a
        /*08aa*/ 	.byte	0x05
	.zero		1


	//   ....[93]....
        /*08ac*/ 	.word	0x000033e0
        /*08b0*/ 	.word	0x000000ff
        /*08b4*/ 	.word	0x00000000
        /*08b8*/ 	.short	0x010a
        /*08ba*/ 	.byte	0x05
	.zero		1


	//   ....[94]....
        /*08bc*/ 	.word	0x00003470
        /*08c0*/ 	.word	0x000000ff
        /*08c4*/ 	.word	0x00000000
        /*08c8*/ 	.short	0x010a
        /*08ca*/ 	.byte	0x05
	.zero		1


	//   ....[95]....
        /*08cc*/ 	.word	0x00003500
        /*08d0*/ 	.word	0x000000ff
        /*08d4*/ 	.word	0x00000000
        /*08d8*/ 	.short	0x010a
        /*08da*/ 	.byte	0x05
	.zero		1


	//   ....[96]....
        /*08dc*/ 	.word	0x00003590
        /*08e0*/ 	.word	0x000000ff
        /*08e4*/ 	.word	0x00000000
        /*08e8*/ 	.short	0x010a
        /*08ea*/ 	.byte	0x05
	.zero		1


	//   ....[97]....
        /*08ec*/ 	.word	0x00003630
        /*08f0*/ 	.word	0x00000000
        /*08f4*/ 	.word	0x00000000
        /*08f8*/ 	.short	0x010a
        /*08fa*/ 	.byte	0xff
	.zero		1


	//   ....[98]....
        /*08fc*/ 	.word	0x00003770
        /*0900*/ 	.word	0x00000000
        /*0904*/ 	.word	0x000001e0
        /*0908*/ 	.short	0x010a
        /*090a*/ 	.byte	0xff
	.zero		1


	//   ....[99]....
        /*090c*/ 	.word	0x000037e0
        /*0910*/ 	.word	0x00000000
        /*0914*/ 	.word	0x00000000
        /*0918*/ 	.short	0x0101
        /*091a*/ 	.byte	0xff
	.zero		1


	//   ....[100]....
        /*091c*/ 	.word	0x000037f0
        /*0920*/ 	.word	0x000000ff
        /*0924*/ 	.word	0x000001a0
        /*0928*/ 	.short	0x010a
        /*092a*/ 	.byte	0x04
	.zero		1


	//   ....[101]....
        /*092c*/ 	.word	0x00003910
        /*0930*/ 	.word	0x00000000
        /*0934*/ 	.word	0x00000190
        /*0938*/ 	.short	0x010a
        /*093a*/ 	.byte	0xff
	.zero		1


	//   ....[102]....
        /*093c*/ 	.word	0x00003a00
        /*0940*/ 	.word	0x00000000
        /*0944*/ 	.word	0x00000000
        /*0948*/ 	.short	0x0101
        /*094a*/ 	.byte	0xff
	.zero		1


	//   ....[103]....
        /*094c*/ 	.word	0x00003ab0
        /*0950*/ 	.word	0x000000ff
        /*0954*/ 	.word	0x000001a0
        /*0958*/ 	.short	0x0106
        /*095a*/ 	.byte	0x04
	.zero		1


	//   ....[104]....
        /*095c*/ 	.word	0x00003ad0
        /*0960*/ 	.word	0x000000ff
        /*0964*/ 	.word	0x000001a0
        /*0968*/ 	.short	0x010a
        /*096a*/ 	.byte	0x04
	.zero		1


	//   ....[105]....
        /*096c*/ 	.word	0x00003b60
        /*0970*/ 	.word	0x000000ff
        /*0974*/ 	.word	0x000001a0
        /*0978*/ 	.short	0x0106
        /*097a*/ 	.byte	0x06
	.zero		1


	//   ....[106]....
        /*097c*/ 	.word	0x00003ba0
        /*0980*/ 	.word	0x00000000
        /*0984*/ 	.word	0x000001a0
        /*0988*/ 	.short	0x010a
        /*098a*/ 	.byte	0xff
	.zero		1


	//   ....[107]....
        /*098c*/ 	.word	0x00003de0
        /*0990*/ 	.word	0x000000ff
        /*0994*/ 	.word	0x00000008
        /*0998*/ 	.short	0x010a
        /*099a*/ 	.byte	0x05
	.zero		1


	//   ....[108]....
        /*099c*/ 	.word	0x00003e00
        /*09a0*/ 	.word	0x000000ff
        /*09a4*/ 	.word	0x00000008
        /*09a8*/ 	.short	0x010a
        /*09aa*/ 	.byte	0x05
	.zero		1


	//   ....[109]....
        /*09ac*/ 	.word	0x00003f90
        /*09b0*/ 	.word	0x000000ff
        /*09b4*/ 	.word	0x00000008
        /*09b8*/ 	.short	0x010a
        /*09ba*/ 	.byte	0x05
	.zero		1


	//   ....[110]....
        /*09bc*/ 	.word	0x00003fb0
        /*09c0*/ 	.word	0x000000ff
        /*09c4*/ 	.word	0x00000008
        /*09c8*/ 	.short	0x010a
        /*09ca*/ 	.byte	0x05
	.zero		1


	//   ....[111]....
        /*09cc*/ 	.word	0x00004070
        /*09d0*/ 	.word	0x000000ff
        /*09d4*/ 	.word	0x00000000
        /*09d8*/ 	.short	0x0101
        /*09da*/ 	.byte	0x04
	.zero		1


	//   ....[112]....
        /*09dc*/ 	.word	0x00004360
        /*09e0*/ 	.word	0x00000003
        /*09e4*/ 	.word	0x00000190
        /*09e8*/ 	.short	0x010a
        /*09ea*/ 	.byte	0xff
	.zero		1


	//   ....[113]....
        /*09ec*/ 	.word	0x00004420
        /*09f0*/ 	.word	0x00000003
        /*09f4*/ 	.word	0x00000000
        /*09f8*/ 	.short	0x0101
        /*09fa*/ 	.byte	0xff
	.zero		1


	//   ....[114]....
        /*09fc*/ 	.word	0x000044c0
        /*0a00*/ 	.word	0x000000ff
        /*0a04*/ 	.word	0x00000000
        /*0a08*/ 	.short	0x010a
        /*0a0a*/ 	.byte	0x05
	.zero		1


	//   ....[115]....
        /*0a0c*/ 	.word	0x000044d0
        /*0a10*/ 	.word	0x000000ff
        /*0a14*/ 	.word	0x000001c8
        /*0a18*/ 	.short	0x010a
        /*0a1a*/ 	.byte	0x13
	.zero		1


	//   ....[116]....
        /*0a1c*/ 	.word	0x00004590
        /*0a20*/ 	.word	0x000000ff
        /*0a24*/ 	.word	0x00000000
        /*0a28*/ 	.short	0x010a
        /*0a2a*/ 	.byte	0x07
	.zero		1


	//   ....[117]....
        /*0a2c*/ 	.word	0x000046c0
        /*0a30*/ 	.word	0x000000ff
        /*0a34*/ 	.word	0x00000000
        /*0a38*/ 	.short	0x010a
        /*0a3a*/ 	.byte	0x0a
	.zero		1


	//   ....[118]....
        /*0a3c*/ 	.word	0x000048e0
        /*0a40*/ 	.word	0x000000ff
        /*0a44*/ 	.word	0x00000000
        /*0a48*/ 	.short	0x010a
        /*0a4a*/ 	.byte	0x04
	.zero		1


	//   ....[119]....
        /*0a4c*/ 	.word	0x00004970
        /*0a50*/ 	.word	0x000000ff
        /*0a54*/ 	.word	0x00000000
        /*0a58*/ 	.short	0x010a
        /*0a5a*/ 	.byte	0x05
	.zero		1


	//   ....[120]....
        /*0a5c*/ 	.word	0x00004a10
        /*0a60*/ 	.word	0x00000000
        /*0a64*/ 	.word	0x00000000
        /*0a68*/ 	.short	0x010a
        /*0a6a*/ 	.byte	0xff
	.zero		1


	//   ....[121]....
        /*0a6c*/ 	.word	0x00004a50
        /*0a70*/ 	.word	0x00000000
        /*0a74*/ 	.word	0x00000000
        /*0a78*/ 	.short	0x010a
        /*0a7a*/ 	.byte	0xff
	.zero		1


	//   ....[122]....
        /*0a7c*/ 	.word	0x00004ac0
        /*0a80*/ 	.word	0x000000ff
        /*0a84*/ 	.word	0x00000000
        /*0a88*/ 	.short	0x0101
        /*0a8a*/ 	.byte	0x04
	.zero		1


	//   ....[123]....
        /*0a8c*/ 	.word	0x00004b00
        /*0a90*/ 	.word	0x000000ff
        /*0a94*/ 	.word	0x00000200
        /*0a98*/ 	.short	0x010a
        /*0a9a*/ 	.byte	0x0e
	.zero		1


	//   ....[124]....
        /*0a9c*/ 	.word	0x00004b50
        /*0aa0*/ 	.word	0x000000ff
        /*0aa4*/ 	.word	0x00000000
        /*0aa8*/ 	.short	0x0101
        /*0aaa*/ 	.byte	0x04
	.zero		1


	//   ....[125]....
        /*0aac*/ 	.word	0x00004ff0
        /*0ab0*/ 	.word	0x00000002
        /*0ab4*/ 	.word	0x00000190
        /*0ab8*/ 	.short	0x010a
        /*0aba*/ 	.byte	0xff
	.zero		1


	//   ....[126]....
        /*0abc*/ 	.word	0x00005160
        /*0ac0*/ 	.word	0x00000000
        /*0ac4*/ 	.word	0x00000000
        /*0ac8*/ 	.short	0x0101
        /*0aca*/ 	.byte	0xff
	.zero		1


	//   ....[127]....
        /*0acc*/ 	.word	0x00005610
        /*0ad0*/ 	.word	0x000000ff
        /*0ad4*/ 	.word	0x00000188
        /*0ad8*/ 	.short	0x010a
        /*0ada*/ 	.byte	0x06
	.zero		1


	//   ....[128]....
        /*0adc*/ 	.word	0x00005820
        /*0ae0*/ 	.word	0x000000ff
        /*0ae4*/ 	.word	0x00000170
        /*0ae8*/ 	.short	0x010a
        /*0aea*/ 	.byte	0x05
	.zero		1


	//   ....[129]....
        /*0aec*/ 	.word	0x00005b80
        /*0af0*/ 	.word	0x000000ff
        /*0af4*/ 	.word	0x00000160
        /*0af8*/ 	.short	0x010b
        /*0afa*/ 	.byte	0x05
	.zero		1


	//   ....[130]....
        /*0afc*/ 	.word	0x00005b90
        /*0b00*/ 	.word	0x000000ff
        /*0b04*/ 	.word	0x00000000
        /*0b08*/ 	.short	0x0101
        /*0b0a*/ 	.byte	0x04
	.zero		1


	//   ....[131]....
        /*0b0c*/ 	.word	0x00005be0
        /*0b10*/ 	.word	0x000000ff
        /*0b14*/ 	.word	0x00000000
        /*0b18*/ 	.short	0x010a
        /*0b1a*/ 	.byte	0x04
	.zero		1


	//   ....[132]....
        /*0b1c*/ 	.word	0x00005c80
        /*0b20*/ 	.word	0x00000000
        /*0b24*/ 	.word	0x00000000
        /*0b28*/ 	.short	0x010a
        /*0b2a*/ 	.byte	0xff
	.zero		1


	//   ....[133]....
        /*0b2c*/ 	.word	0x00005ea0
        /*0b30*/ 	.word	0x000000ff
        /*0b34*/ 	.word	0x00000190
        /*0b38*/ 	.short	0x010a
        /*0b3a*/ 	.byte	0x04
	.zero		1


	//   ....[134]....
        /*0b3c*/ 	.word	0x00005f70
        /*0b40*/ 	.word	0x000000ff
        /*0b44*/ 	.word	0x00000000
        /*0b48*/ 	.short	0x0101
        /*0b4a*/ 	.byte	0x04
	.zero		1


	//   ....[135]....
        /*0b4c*/ 	.word	0x00006d80
        /*0b50*/ 	.word	0x00000009
        /*0b54*/ 	.word	0x00000160
        /*0b58*/ 	.short	0x010a
        /*0b5a*/ 	.byte	0xff
	.zero		1


	//   ....[136]....
        /*0b5c*/ 	.word	0x00006ed0
        /*0b60*/ 	.word	0x00000007
        /*0b64*/ 	.word	0x000001b0
        /*0b68*/ 	.short	0x010a
        /*0b6a*/ 	.byte	0xff
	.zero		1


	//   ....[137]....
        /*0b6c*/ 	.word	0x00007010
        /*0b70*/ 	.word	0x00000009
        /*0b74*/ 	.word	0x00000160
        /*0b78*/ 	.short	0x010a
        /*0b7a*/ 	.byte	0xff
	.zero		1


	//   ....[138]....
        /*0b7c*/ 	.word	0x00007550
        /*0b80*/ 	.word	0x00000007
        /*0b84*/ 	.word	0x000001b0
        /*0b88*/ 	.short	0x010a
        /*0b8a*/ 	.byte	0xff
	.zero		1


	//   ....[139]....
        /*0b8c*/ 	.word	0x000087a0
        /*0b90*/ 	.word	0x000000ff
        /*0b94*/ 	.word	0x00000000
        /*0b98*/ 	.short	0x0101
        /*0b9a*/ 	.byte	0x07
	.zero		1


	//   ....[140]....
        /*0b9c*/ 	.word	0x0000a9b0
        /*0ba0*/ 	.word	0x00000000
        /*0ba4*/ 	.word	0x00000000
        /*0ba8*/ 	.short	0x0101
        /*0baa*/ 	.byte	0xff
	.zero		1


	//   ....[141]....
        /*0bac*/ 	.word	0x0000ac60
        /*0bb0*/ 	.word	0x00000002
        /*0bb4*/ 	.word	0x000001f0
        /*0bb8*/ 	.short	0x010a
        /*0bba*/ 	.byte	0xff
	.zero		1


	//   ....[142]....
        /*0bbc*/ 	.word	0x0000acc0
        /*0bc0*/ 	.word	0x00000004
        /*0bc4*/ 	.word	0x000000b0
        /*0bc8*/ 	.short	0x010a
        /*0bca*/ 	.byte	0xff
	.zero		1


	//   ....[143]....
        /*0bcc*/ 	.word	0x0000ad20
        /*0bd0*/ 	.word	0x00000004
        /*0bd4*/ 	.word	0x000000b0
        /*0bd8*/ 	.short	0x010a
        /*0bda*/ 	.byte	0xff
	.zero		1


	//   ....[144]....
        /*0bdc*/ 	.word	0x0000ad70
        /*0be0*/ 	.word	0x00000003
        /*0be4*/ 	.word	0x00000190
        /*0be8*/ 	.short	0x010a
        /*0bea*/ 	.byte	0xff
	.zero		1


	//   ....[145]....
        /*0bec*/ 	.word	0x0000add0
        /*0bf0*/ 	.word	0x00000003
        /*0bf4*/ 	.word	0x00000000
        /*0bf8*/ 	.short	0x010a
        /*0bfa*/ 	.byte	0xff
	.zero		1


	//   ....[146]....
        /*0bfc*/ 	.word	0x0000ae30
        /*0c00*/ 	.word	0x00000003
        /*0c04*/ 	.word	0x00000000
        /*0c08*/ 	.short	0x010a
        /*0c0a*/ 	.byte	0xff
	.zero		1


	//   ....[147]....
        /*0c0c*/ 	.word	0x0000ae90
        /*0c10*/ 	.word	0x00000003
        /*0c14*/ 	.word	0x00000000
        /*0c18*/ 	.short	0x010a
        /*0c1a*/ 	.byte	0xff
	.zero		1


	//   ....[148]....
        /*0c1c*/ 	.word	0x0000aef0
        /*0c20*/ 	.word	0x00000003
        /*0c24*/ 	.word	0x00000000
        /*0c28*/ 	.short	0x010a
        /*0c2a*/ 	.byte	0xff
	.zero		1


	//   ....[149]....
        /*0c2c*/ 	.word	0x0000af50
        /*0c30*/ 	.word	0x00000003
        /*0c34*/ 	.word	0x00000000
        /*0c38*/ 	.short	0x010a
        /*0c3a*/ 	.byte	0xff
	.zero		1


	//   ....[150]....
        /*0c3c*/ 	.word	0x0000afb0
        /*0c40*/ 	.word	0x00000003
        /*0c44*/ 	.word	0x00000000
        /*0c48*/ 	.short	0x010a
        /*0c4a*/ 	.byte	0xff
	.zero		1


	//   ....[151]....
        /*0c4c*/ 	.word	0x0000b010
        /*0c50*/ 	.word	0x00000003
        /*0c54*/ 	.word	0x00000000
        /*0c58*/ 	.short	0x010a
        /*0c5a*/ 	.byte	0xff
	.zero		1


	//   ....[152]....
        /*0c5c*/ 	.word	0x0000b070
        /*0c60*/ 	.word	0x00000003
        /*0c64*/ 	.word	0x00000000
        /*0c68*/ 	.short	0x010a
        /*0c6a*/ 	.byte	0xff
	.zero		1


	//   ....[153]....
        /*0c6c*/ 	.word	0x0000b0d0
        /*0c70*/ 	.word	0x00000003
        /*0c74*/ 	.word	0x00000000
        /*0c78*/ 	.short	0x010a
        /*0c7a*/ 	.byte	0xff
	.zero		1


	//   ....[154]....
        /*0c7c*/ 	.word	0x0000b130
        /*0c80*/ 	.word	0x00000003
        /*0c84*/ 	.word	0x00000000
        /*0c88*/ 	.short	0x010a
        /*0c8a*/ 	.byte	0xff
	.zero		1


	//   ....[155]....
        /*0c8c*/ 	.word	0x0000b190
        /*0c90*/ 	.word	0x00000003
        /*0c94*/ 	.word	0x00000000
        /*0c98*/ 	.short	0x010a
        /*0c9a*/ 	.byte	0xff
	.zero		1


	//   ....[156]....
        /*0c9c*/ 	.word	0x0000b1f0
        /*0ca0*/ 	.word	0x00000003
        /*0ca4*/ 	.word	0x00000000
        /*0ca8*/ 	.short	0x010a
        /*0caa*/ 	.byte	0xff
	.zero		1


	//   ....[157]....
        /*0cac*/ 	.word	0x0000b250
        /*0cb0*/ 	.word	0x00000003
        /*0cb4*/ 	.word	0x00000000
        /*0cb8*/ 	.short	0x010a
        /*0cba*/ 	.byte	0xff
	.zero		1


	//   ....[158]....
        /*0cbc*/ 	.word	0x0000b2b0
        /*0cc0*/ 	.word	0x00000003
        /*0cc4*/ 	.word	0x00000000
        /*0cc8*/ 	.short	0x010a
        /*0cca*/ 	.byte	0xff
	.zero		1


	//   ....[159]....
        /*0ccc*/ 	.word	0x0000b310
        /*0cd0*/ 	.word	0x00000003
        /*0cd4*/ 	.word	0x00000000
        /*0cd8*/ 	.short	0x010a
        /*0cda*/ 	.byte	0xff
	.zero		1


	//   ....[160]....
        /*0cdc*/ 	.word	0x0000b370
        /*0ce0*/ 	.word	0x00000003
        /*0ce4*/ 	.word	0x00000000
        /*0ce8*/ 	.short	0x010a
        /*0cea*/ 	.byte	0xff
	.zero		1


	//   ....[161]....
        /*0cec*/ 	.word	0x0000b3d0
        /*0cf0*/ 	.word	0x00000003
        /*0cf4*/ 	.word	0x00000000
        /*0cf8*/ 	.short	0x010a
        /*0cfa*/ 	.byte	0xff
	.zero		1


	//   ....[162]....
        /*0cfc*/ 	.word	0x0000b430
        /*0d00*/ 	.word	0x00000003
        /*0d04*/ 	.word	0x00000000
        /*0d08*/ 	.short	0x010a
        /*0d0a*/ 	.byte	0xff
	.zero		1


	//   ....[163]....
        /*0d0c*/ 	.word	0x0000b490
        /*0d10*/ 	.word	0x00000003
        /*0d14*/ 	.word	0x00000000
        /*0d18*/ 	.short	0x010a
        /*0d1a*/ 	.byte	0xff
	.zero		1


	//   ....[164]....
        /*0d1c*/ 	.word	0x0000b4f0
        /*0d20*/ 	.word	0x00000003
        /*0d24*/ 	.word	0x00000000
        /*0d28*/ 	.short	0x010a
        /*0d2a*/ 	.byte	0xff
	.zero		1


	//   ....[165]....
        /*0d2c*/ 	.word	0x0000b550
        /*0d30*/ 	.word	0x00000003
        /*0d34*/ 	.word	0x00000000
        /*0d38*/ 	.short	0x010a
        /*0d3a*/ 	.byte	0xff
	.zero		1


	//   ....[166]....
        /*0d3c*/ 	.word	0x0000b5a0
        /*0d40*/ 	.word	0x00000000
        /*0d44*/ 	.word	0x000001e0
        /*0d48*/ 	.short	0x010a
        /*0d4a*/ 	.byte	0xff
	.zero		1


	//   ....[167]....
        /*0d4c*/ 	.word	0x0000b600
        /*0d50*/ 	.word	0x00000003
        /*0d54*/ 	.word	0x000001a0
        /*0d58*/ 	.short	0x010a
        /*0d5a*/ 	.byte	0xff
	.zero		1


	//   ....[168]....
        /*0d5c*/ 	.word	0x0000b650
        /*0d60*/ 	.word	0x00000000
        /*0d64*/ 	.word	0x00000190
        /*0d68*/ 	.short	0x010a
        /*0d6a*/ 	.byte	0xff
	.zero		1


	//   ....[169]....
        /*0d6c*/ 	.word	0x0000b6b0
        /*0d70*/ 	.word	0x00000002
        /*0d74*/ 	.word	0x000001a0
        /*0d78*/ 	.short	0x010a
        /*0d7a*/ 	.byte	0xff
	.zero		1


	//   ....[170]....
        /*0d7c*/ 	.word	0x0000b710
        /*0d80*/ 	.word	0x00000005
        /*0d84*/ 	.word	0x00000008
        /*0d88*/ 	.short	0x010a
        /*0d8a*/ 	.byte	0xff
	.zero		1


	//   ....[171]....
        /*0d8c*/ 	.word	0x0000b7f0
        /*0d90*/ 	.word	0x00000002
        /*0d94*/ 	.word	0x00000008
        /*0d98*/ 	.short	0x010a
        /*0d9a*/ 	.byte	0xff
	.zero		1


	//   ....[172]....
        /*0d9c*/ 	.word	0x0000b840
        /*0da0*/ 	.word	0x00000003
        /*0da4*/ 	.word	0x00000190
        /*0da8*/ 	.short	0x010a
        /*0daa*/ 	.byte	0xff
	.zero		1


	//   ....[173]....
        /*0dac*/ 	.word	0x0000b8a0
        /*0db0*/ 	.word	0x00000003
        /*0db4*/ 	.word	0x000001c8
        /*0db8*/ 	.short	0x010a
        /*0dba*/ 	.byte	0xff
	.zero		1


	//   ....[174]....
        /*0dbc*/ 	.word	0x0000b900
        /*0dc0*/ 	.word	0x00000003
        /*0dc4*/ 	.word	0x00000000
        /*0dc8*/ 	.short	0x010a
        /*0dca*/ 	.byte	0xff
	.zero		1


	//   ....[175]....
        /*0dcc*/ 	.word	0x0000b960
        /*0dd0*/ 	.word	0x00000002
        /*0dd4*/ 	.word	0x00000000
        /*0dd8*/ 	.short	0x010a
        /*0dda*/ 	.byte	0xff
	.zero		1


	//   ....[176]....
        /*0ddc*/ 	.word	0x0000b9c0
        /*0de0*/ 	.word	0x00000002
        /*0de4*/ 	.word	0x00000000
        /*0de8*/ 	.short	0x010a
        /*0dea*/ 	.byte	0xff
	.zero		1


	//   ....[177]....
        /*0dec*/ 	.word	0x0000ba20
        /*0df0*/ 	.word	0x00000000
        /*0df4*/ 	.word	0x00000200
        /*0df8*/ 	.short	0x010a
        /*0dfa*/ 	.byte	0xff
	.zero		1


	//   ....[178]....
        /*0dfc*/ 	.word	0x0000ba70
        /*0e00*/ 	.word	0x00000002
        /*0e04*/ 	.word	0x00000190
        /*0e08*/ 	.short	0x010a
        /*0e0a*/ 	.byte	0xff
	.zero		1


	//   ....[179]....
        /*0e0c*/ 	.word	0x0000bad0
        /*0e10*/ 	.word	0x00000002
        /*0e14*/ 	.word	0x00000188
        /*0e18*/ 	.short	0x010a
        /*0e1a*/ 	.byte	0xff
	.zero		1


	//   ....[180]....
        /*0e1c*/ 	.word	0x0000bb30
        /*0e20*/ 	.word	0x00000003
        /*0e24*/ 	.word	0x00000170
        /*0e28*/ 	.short	0x010a
        /*0e2a*/ 	.byte	0xff
	.zero		1


	//   ....[181]....
        /*0e2c*/ 	.word	0x0000bb90
        /*0e30*/ 	.word	0x00000002
        /*0e34*/ 	.word	0x00000000
        /*0e38*/ 	.short	0x010a
        /*0e3a*/ 	.byte	0xff
	.zero		1


	//   ....[182]....
        /*0e3c*/ 	.word	0x0000bbf0
        /*0e40*/ 	.word	0x00000002
        /*0e44*/ 	.word	0x00000190
        /*0e48*/ 	.short	0x010a
        /*0e4a*/ 	.byte	0xff
	.zero		1


	//   ....[183]....
        /*0e4c*/ 	.word	0x0000bc40
        /*0e50*/ 	.word	0x00000009
        /*0e54*/ 	.word	0x00000160
        /*0e58*/ 	.short	0x010a
        /*0e5a*/ 	.byte	0xff
	.zero		1


	//   ....[184]....
        /*0e5c*/ 	.word	0x0000bc90
        /*0e60*/ 	.word	0x00000007
        /*0e64*/ 	.word	0x000001b0
        /*0e68*/ 	.short	0x010a
        /*0e6a*/ 	.byte	0xff
	.zero		1


	//----- nvinfo : EIATTR_NUM_MBARRIERS
	.align		4
.L_49:
        /*0e6c*/ 	.byte	0x03, 0x38
        /*0e6e*/ 	.short	0x0041


	//----- nvinfo : EIATTR_EXIT_INSTR_OFFSETS
	.align		4
        /*0e70*/ 	.byte	0x04, 0x1c
        /*0e72*/ 	.short	(.L_51 - .L_50)


	//   ....[0]....
.L_50:
        /*0e74*/ 	.word	0x00003660


	//   ....[1]....
        /*0e78*/ 	.word	0x00003b70


	//   ....[2]....
        /*0e7c*/ 	.word	0x00003bd0


	//   ....[3]....
        /*0e80*/ 	.word	0x00004d80


	//   ....[4]....
        /*0e84*/ 	.word	0x00005cb0


	//   ....[5]....
        /*0e88*/ 	.word	0x00005cf0


	//   ....[6]....
        /*0e8c*/ 	.word	0x0000ab60


	//   ....[7]....
        /*0e90*/ 	.word	0x0000abf0


	//   ....[8]....
        /*0e94*/ 	.word	0x0000ac20


	//   ....[9]....
        /*0e98*/ 	.word	0x0000ac50


	//----- nvinfo : EIATTR_MAX_THREADS
	.align		4
.L_51:
        /*0e9c*/ 	.byte	0x04, 0x05
        /*0e9e*/ 	.short	(.L_53 - .L_52)
.L_52:
        /*0ea0*/ 	.word	0x00000100
        /*0ea4*/ 	.word	0x00000001
        /*0ea8*/ 	.word	0x00000001


	//----- nvinfo : EIATTR_CRS_STACK_SIZE
	.align		4
.L_53:
        /*0eac*/ 	.byte	0x04, 0x1e
        /*0eae*/ 	.short	(.L_55 - .L_54)
.L_54:
        /*0eb0*/ 	.word	0x00000000


	//----- nvinfo : EIATTR_CBANK_PARAM_SIZE
	.align		4
.L_55:
        /*0eb4*/ 	.byte	0x03, 0x19
        /*0eb6*/ 	.short	0x0800


	//----- nvinfo : EIATTR_PARAM_CBANK
	.align		4
        /*0eb8*/ 	.byte	0x04, 0x0a
        /*0eba*/ 	.short	(.L_57 - .L_56)
	.align		4
.L_56:
        /*0ebc*/ 	.word	index@(.nv.constant0._ZN7cutlass13device_kernelINS_4gemm6kernel13GemmUniversalIN4cute5tupleIJiiiiEEENS1_10collective13CollectiveMmaINS1_35MainloopSm100TmaUmmaWarpSpecializedILi22ELi2ELi3ENS5_IJNS4_1CILi2EEENSA_ILi1EEESC_EEEEENS5_IJNSA_ILi256EEENSA_ILi160EEENSA_ILi16EEEEEENS_10bfloat16_tENS5_IJlSC_lEEESJ_SK_NS4_8TiledMMAINS4_8MMA_AtomIJNS4_26SM100_MMA_F16BF16_2x1SM_SSISJ_SJ_fLi256ELi160ELNS4_4UMMA5MajorE0ELSP_0ELNSO_7ScaleInE0ELSQ_0EEEEEENS4_6LayoutINS5_IJSC_SC_SC_EEENS5_IJNSA_ILi0EEESV_SV_EEEEENS5_IJNS4_10UnderscoreESY_SY_EEEEENS4_18SM100_TMA_2SM_LOADENS4_14ComposedLayoutINS4_7SwizzleILi1ELi4ELi3EEENS4_18smem_ptr_flag_bitsILi16EEENST_INS5_IJNSA_ILi8EEESH_EEENS5_IJSH_SC_EEEEEEEvNS4_8identityES11_S1B_vS1C_EENS_8epilogue10collective18CollectiveEpilogueINS1E_23Sm100TmaWarpSpecializedILi2ELi1ELi160ELb1ELb0EEEJNS5_IJNSA_ILi128EEESG_SH_EEENS5_IJNST_IS1J_SC_EENST_ISG_SC_EEEEESJ_SK_SJ_SK_NS1E_6fusion15FusionCallbacksIS1I_NS1O_17LinearCombinationISJ_fSJ_fLNS_15FloatRoundStyleE2EEES1K_S1N_JEEENS4_5SM1004TMEM4LOAD26SM100_TMEM_LOAD_32dp32b32xENS4_13SM90_TMA_LOADENS12_INS13_ILi2ELi4ELi3EEES16_NST_INS5_IJS17_NSA_ILi32EEEEEENS5_IJS20_SC_EEEEEEENS4_39AutoVectorizingCopyWithAssumedAlignmentILi128EEENS4_14SM90_TMA_STOREES24_S26_S26_EEEvvEEEEvNT_6ParamsE)
        /*0ec0*/ 	.short	0x0380
        /*0ec2*/ 	.short	0x0800


	//----- nvinfo : EIATTR_SW_WAR
	.align		4
.L_57:
        /*0ec4*/ 	.byte	0x04, 0x36
        /*0ec6*/ 	.short	(.L_59 - .L_58)
.L_58:
        /*0ec8*/ 	.word	0x00000008
.L_59:


//--------------------- .nv.callgraph             --------------------------
	.section	.nv.callgraph,"",@"SHT_CUDA_CALLGRAPH"
	.align	4
	.sectionentsize	8
	.align		4
        /*0000*/ 	.word	0x00000000
	.align		4
        /*0004*/ 	.word	0xffffffff
	.align		4
        /*0008*/ 	.word	index@(_ZN7cutlass13device_kernelINS_4gemm6kernel13GemmUniversalIN4cute5tupleIJiiiiEEENS1_10collective13CollectiveMmaINS1_35MainloopSm100TmaUmmaWarpSpecializedILi22ELi2ELi3ENS5_IJNS4_1CILi2EEENSA_ILi1EEESC_EEEEENS5_IJNSA_ILi256EEENSA_ILi160EEENSA_ILi16EEEEEENS_10bfloat16_tENS5_IJlSC_lEEESJ_SK_NS4_8TiledMMAINS4_8MMA_AtomIJNS4_26SM100_MMA_F16BF16_2x1SM_SSISJ_SJ_fLi256ELi160ELNS4_4UMMA5MajorE0ELSP_0ELNSO_7ScaleInE0ELSQ_0EEEEEENS4_6LayoutINS5_IJSC_SC_SC_EEENS5_IJNSA_ILi0EEESV_SV_EEEEENS5_IJNS4_10UnderscoreESY_SY_EEEEENS4_18SM100_TMA_2SM_LOADENS4_14ComposedLayoutINS4_7SwizzleILi1ELi4ELi3EEENS4_18smem_ptr_flag_bitsILi16EEENST_INS5_IJNSA_ILi8EEESH_EEENS5_IJSH_SC_EEEEEEEvNS4_8identityES11_S1B_vS1C_EENS_8epilogue10collective18CollectiveEpilogueINS1E_23Sm100TmaWarpSpecializedILi2ELi1ELi160ELb1ELb0EEEJNS5_IJNSA_ILi128EEESG_SH_EEENS5_IJNST_IS1J_SC_EENST_ISG_SC_EEEEESJ_SK_SJ_SK_NS1E_6fusion15FusionCallbacksIS1I_NS1O_17LinearCombinationISJ_fSJ_fLNS_15FloatRoundStyleE2EEES1K_S1N_JEEENS4_5SM1004TMEM4LOAD26SM100_TMEM_LOAD_32dp32b32xENS4_13SM90_TMA_LOADENS12_INS13_ILi2ELi4ELi3EEES16_NST_INS5_IJS17_NSA_ILi32EEEEEENS5_IJS20_SC_EEEEEEENS4_39AutoVectorizingCopyWithAssumedAlignmentILi128EEENS4_14SM90_TMA_STOREES24_S26_S26_EEEvvEEEEvNT_6ParamsE)
	.align		4
        /*000c*/ 	.word	index@(__assertfail)
	.align		4
        /*0010*/ 	.word	0x00000000
	.align		4
        /*0014*/ 	.word	0xfffffffe
	.align		4
        /*0018*/ 	.word	0x00000000
	.align		4
        /*001c*/ 	.word	0xfffffffd
	.align		4
        /*0020*/ 	.word	0x00000000
	.align		4
        /*0024*/ 	.word	0xfffffffc


//--------------------- .nv.constant4             --------------------------
	.section	.nv.constant4,"a",@progbits
	.align	8
	.align		8
.nv.constant4:
        /*0000*/ 	.dword	__assertfail
	.align		8
        /*0008*/ 	.dword	__unnamed_1
	.align		8
        /*0010*/ 	.dword	__unnamed_2
	.align		8
        /*0018*/ 	.dword	_ZN40_INTERNAL_fc880085_4_k_cu_8ac946f9_219624cuda3std3__45__cpo5beginE
	.align		8
        /*0020*/ 	.dword	_ZN40_INTERNAL_fc880085_4_k_cu_8ac946f9_219624cuda3std3__45__cpo3endE
	.align		8
        /*0028*/ 	.dword	_ZN40_INTERNAL_fc880085_4_k_cu_8ac946f9_219624cuda3std3__45__cpo6cbeginE
	.align		8
        /*0030*/ 	.dword	_ZN40_INTERNAL_fc880085_4_k_cu_8ac946f9_219624cuda3std3__45__cpo4cendE
	.align		8
        /*0038*/ 	.dword	_ZN40_INTERNAL_fc880085_4_k_cu_8ac946f9_219624cuda3std3__442_GLOBAL__N__fc880085_4_k_cu_8ac946f9_219626ignoreE
	.align		8
        /*0040*/ 	.dword	_ZN40_INTERNAL_fc880085_4_k_cu_8ac946f9_219624cuda3std3__419piecewise_constructE
	.align		8
        /*0048*/ 	.dword	_ZN40_INTERNAL_fc880085_4_k_cu_8ac946f9_219624cuda3std3__48in_placeE
	.align		8
        /*0050*/ 	.dword	_ZN40_INTERNAL_fc880085_4_k_cu_8ac946f9_219624cuda3std6ranges3__45__cpo4swapE
	.align		8
        /*0058*/ 	.dword	_ZN40_INTERNAL_fc880085_4_k_cu_8ac946f9_219624cuda3std6ranges3__45__cpo9iter_moveE
	.align		8
        /*0060*/ 	.dword	_ZN40_INTERNAL_fc880085_4_k_cu_8ac946f9_219624cute7productE
	.align		8
        /*0068*/ 	.dword	_ZN40_INTERNAL_fc880085_4_k_cu_8ac946f9_219624cute1_E
	.align		8
        /*0070*/ 	.dword	$str$25
	.align		8
        /*0078*/ 	.dword	$str$26
	.align		8
        /*0080*/ 	.dword	$str$27
	.align		8
        /*0088*/ 	.dword	$str$28


//--------------------- .text._ZN7cutlass13device_kernelINS_4gemm6kernel13GemmUniversalIN4cute5tupleIJiiiiEEENS1_10collective13CollectiveMmaINS1_35MainloopSm100TmaUmmaWarpSpecializedILi22ELi2ELi3ENS5_IJNS4_1CILi2EEENSA_ILi1EEESC_EEEEENS5_IJNSA_ILi256EEENSA_ILi160EEENSA_ILi16EEEEEENS_10bfloat16_tENS5_IJlSC_lEEESJ_SK_NS4_8TiledMMAINS4_8MMA_AtomIJNS4_26SM100_MMA_F16BF16_2x1SM_SSISJ_SJ_fLi256ELi160ELNS4_4UMMA5MajorE0ELSP_0ELNSO_7ScaleInE0ELSQ_0EEEEEENS4_6LayoutINS5_IJSC_SC_SC_EEENS5_IJNSA_ILi0EEESV_SV_EEEEENS5_IJNS4_10UnderscoreESY_SY_EEEEENS4_18SM100_TMA_2SM_LOADENS4_14ComposedLayoutINS4_7SwizzleILi1ELi4ELi3EEENS4_18smem_ptr_flag_bitsILi16EEENST_INS5_IJNSA_ILi8EEESH_EEENS5_IJSH_SC_EEEEEEEvNS4_8identityES11_S1B_vS1C_EENS_8epilogue10collective18CollectiveEpilogueINS1E_23Sm100TmaWarpSpecializedILi2ELi1ELi160ELb1ELb0EEEJNS5_IJNSA_ILi128EEESG_SH_EEENS5_IJNST_IS1J_SC_EENST_ISG_SC_EEEEESJ_SK_SJ_SK_NS1E_6fusion15FusionCallbacksIS1I_NS1O_17LinearCombinationISJ_fSJ_fLNS_15FloatRoundStyleE2EEES1K_S1N_JEEENS4_5SM1004TMEM4LOAD26SM100_TMEM_LOAD_32dp32b32xENS4_13SM90_TMA_LOADENS12_INS13_ILi2ELi4ELi3EEES16_NST_INS5_IJS17_NSA_ILi32EEEEEENS5_IJS20_SC_EEEEEEENS4_39AutoVectorizingCopyWithAssumedAlignmentILi128EEENS4_14SM90_TMA_STOREES24_S26_S26_EEEvvEEEEvNT_6ParamsE --------------------------
	.section	.text._ZN7cutlass13device_kernelINS_4gemm6kernel13GemmUniversalIN4cute5tupleIJiiiiEEENS1_10collective13CollectiveMmaINS1_35MainloopSm100TmaUmmaWarpSpecializedILi22ELi2ELi3ENS5_IJNS4_1CILi2EEENSA_ILi1EEESC_EEEEENS5_IJNSA_ILi256EEENSA_ILi160EEENSA_ILi16EEEEEENS_10bfloat16_tENS5_IJlSC_lEEESJ_SK_NS4_8TiledMMAINS4_8MMA_AtomIJNS4_26SM100_MMA_F16BF16_2x1SM_SSISJ_SJ_fLi256ELi160ELNS4_4UMMA5MajorE0ELSP_0ELNSO_7ScaleInE0ELSQ_0EEEEEENS4_6LayoutINS5_IJSC_SC_SC_EEENS5_IJNSA_ILi0EEESV_SV_EEEEENS5_IJNS4_10UnderscoreESY_SY_EEEEENS4_18SM100_TMA_2SM_LOADENS4_14ComposedLayoutINS4_7SwizzleILi1ELi4ELi3EEENS4_18smem_ptr_flag_bitsILi16EEENST_INS5_IJNSA_ILi8EEESH_EEENS5_IJSH_SC_EEEEEEEvNS4_8identityES11_S1B_vS1C_EENS_8epilogue10collective18CollectiveEpilogueINS1E_23Sm100TmaWarpSpecializedILi2ELi1ELi160ELb1ELb0EEEJNS5_IJNSA_ILi128EEESG_SH_EEENS5_IJNST_IS1J_SC_EENST_ISG_SC_EEEEESJ_SK_SJ_SK_NS1E_6fusion15FusionCallbacksIS1I_NS1O_17LinearCombinationISJ_fSJ_fLNS_15FloatRoundStyleE2EEES1K_S1N_JEEENS4_5SM1004TMEM4LOAD26SM100_TMEM_LOAD_32dp32b32xENS4_13SM90_TMA_LOADENS12_INS13_ILi2ELi4ELi3EEES16_NST_INS5_IJS17_NSA_ILi32EEEEEENS5_IJS20_SC_EEEEEEENS4_39AutoVectorizingCopyWithAssumedAlignmentILi128EEENS4_14SM90_TMA_STOREES24_S26_S26_EEEvvEEEEvNT_6ParamsE,"ax",@progbits
	.align	128
.text._ZN7cutlass13device_kernelINS_4gemm6kernel13GemmUniversalIN4cute5tupleIJiiiiEEENS1_10collective13CollectiveMmaINS1_35MainloopSm100TmaUmmaWarpSpecializedILi22ELi2ELi3ENS5_IJNS4_1CILi2EEENSA_ILi1EEESC_EEEEENS5_IJNSA_ILi256EEENSA_ILi160EEENSA_ILi16EEEEEENS_10bfloat16_tENS5_IJlSC_lEEESJ_SK_NS4_8TiledMMAINS4_8MMA_AtomIJNS4_26SM100_MMA_F16BF16_2x1SM_SSISJ_SJ_fLi256ELi160ELNS4_4UMMA5MajorE0ELSP_0ELNSO_7ScaleInE0ELSQ_0EEEEEENS4_6LayoutINS5_IJSC_SC_SC_EEENS5_IJNSA_ILi0EEESV_SV_EEEEENS5_IJNS4_10UnderscoreESY_SY_EEEEENS4_18SM100_TMA_2SM_LOADENS4_14ComposedLayoutINS4_7SwizzleILi1ELi4ELi3EEENS4_18smem_ptr_flag_bitsILi16EEENST_INS5_IJNSA_ILi8EEESH_EEENS5_IJSH_SC_EEEEEEEvNS4_8identityES11_S1B_vS1C_EENS_8epilogue10collective18CollectiveEpilogueINS1E_23Sm100TmaWarpSpecializedILi2ELi1ELi160ELb1ELb0EEEJNS5_IJNSA_ILi128EEESG_SH_EEENS5_IJNST_IS1J_SC_EENST_ISG_SC_EEEEESJ_SK_SJ_SK_NS1E_6fusion15FusionCallbacksIS1I_NS1O_17LinearCombinationISJ_fSJ_fLNS_15FloatRoundStyleE2EEES1K_S1N_JEEENS4_5SM1004TMEM4LOAD26SM100_TMEM_LOAD_32dp32b32xENS4_13SM90_TMA_LOADENS12_INS13_ILi2ELi4ELi3EEES16_NST_INS5_IJS17_NSA_ILi32EEEEEENS5_IJS20_SC_EEEEEEENS4_39AutoVectorizingCopyWithAssumedAlignmentILi128EEENS4_14SM90_TMA_STOREES24_S26_S26_EEEvvEEEEvNT_6ParamsE:
        .type           _ZN7cutlass13device_kernelINS_4gemm6kernel13GemmUniversalIN4cute5tupleIJiiiiEEENS1_10collective13CollectiveMmaINS1_35MainloopSm100TmaUmmaWarpSpecializedILi22ELi2ELi3ENS5_IJNS4_1CILi2EEENSA_ILi1EEESC_EEEEENS5_IJNSA_ILi256EEENSA_ILi160EEENSA_ILi16EEEEEENS_10bfloat16_tENS5_IJlSC_lEEESJ_SK_NS4_8TiledMMAINS4_8MMA_AtomIJNS4_26SM100_MMA_F16BF16_2x1SM_SSISJ_SJ_fLi256ELi160ELNS4_4UMMA5MajorE0ELSP_0ELNSO_7ScaleInE0ELSQ_0EEEEEENS4_6LayoutINS5_IJSC_SC_SC_EEENS5_IJNSA_ILi0EEESV_SV_EEEEENS5_IJNS4_10UnderscoreESY_SY_EEEEENS4_18SM100_TMA_2SM_LOADENS4_14ComposedLayoutINS4_7SwizzleILi1ELi4ELi3EEENS4_18smem_ptr_flag_bitsILi16EEENST_INS5_IJNSA_ILi8EEESH_EEENS5_IJSH_SC_EEEEEEEvNS4_8identityES11_S1B_vS1C_EENS_8epilogue10collective18CollectiveEpilogueINS1E_23Sm100TmaWarpSpecializedILi2ELi1ELi160ELb1ELb0EEEJNS5_IJNSA_ILi128EEESG_SH_EEENS5_IJNST_IS1J_SC_EENST_ISG_SC_EEEEESJ_SK_SJ_SK_NS1E_6fusion15FusionCallbacksIS1I_NS1O_17LinearCombinationISJ_fSJ_fLNS_15FloatRoundStyleE2EEES1K_S1N_JEEENS4_5SM1004TMEM4LOAD26SM100_TMEM_LOAD_32dp32b32xENS4_13SM90_TMA_LOADENS12_INS13_ILi2ELi4ELi3EEES16_NST_INS5_IJS17_NSA_ILi32EEEEEENS5_IJS20_SC_EEEEEEENS4_39AutoVectorizingCopyWithAssumedAlignmentILi128EEENS4_14SM90_TMA_STOREES24_S26_S26_EEEvvEEEEvNT_6ParamsE,@function
        .size           _ZN7cutlass13device_kernelINS_4gemm6kernel13GemmUniversalIN4cute5tupleIJiiiiEEENS1_10collective13CollectiveMmaINS1_35MainloopSm100TmaUmmaWarpSpecializedILi22ELi2ELi3ENS5_IJNS4_1CILi2EEENSA_ILi1EEESC_EEEEENS5_IJNSA_ILi256EEENSA_ILi160EEENSA_ILi16EEEEEENS_10bfloat16_tENS5_IJlSC_lEEESJ_SK_NS4_8TiledMMAINS4_8MMA_AtomIJNS4_26SM100_MMA_F16BF16_2x1SM_SSISJ_SJ_fLi256ELi160ELNS4_4UMMA5MajorE0ELSP_0ELNSO_7ScaleInE0ELSQ_0EEEEEENS4_6LayoutINS5_IJSC_SC_SC_EEENS5_IJNSA_ILi0EEESV_SV_EEEEENS5_IJNS4_10UnderscoreESY_SY_EEEEENS4_18SM100_TMA_2SM_LOADENS4_14ComposedLayoutINS4_7SwizzleILi1ELi4ELi3EEENS4_18smem_ptr_flag_bitsILi16EEENST_INS5_IJNSA_ILi8EEESH_EEENS5_IJSH_SC_EEEEEEEvNS4_8identityES11_S1B_vS1C_EENS_8epilogue10collective18CollectiveEpilogueINS1E_23Sm100TmaWarpSpecializedILi2ELi1ELi160ELb1ELb0EEEJNS5_IJNSA_ILi128EEESG_SH_EEENS5_IJNST_IS1J_SC_EENST_ISG_SC_EEEEESJ_SK_SJ_SK_NS1E_6fusion15FusionCallbacksIS1I_NS1O_17LinearCombinationISJ_fSJ_fLNS_15FloatRoundStyleE2EEES1K_S1N_JEEENS4_5SM1004TMEM4LOAD26SM100_TMEM_LOAD_32dp32b32xENS4_13SM90_TMA_LOADENS12_INS13_ILi2ELi4ELi3EEES16_NST_INS5_IJS17_NSA_ILi32EEEEEENS5_IJS20_SC_EEEEEEENS4_39AutoVectorizingCopyWithAssumedAlignmentILi128EEENS4_14SM90_TMA_STOREES24_S26_S26_EEEvvEEEEvNT_6ParamsE,(.L_x_215 - _ZN7cutlass13device_kernelINS_4gemm6kernel13GemmUniversalIN4cute5tupleIJiiiiEEENS1_10collective13CollectiveMmaINS1_35MainloopSm100TmaUmmaWarpSpecializedILi22ELi2ELi3ENS5_IJNS4_1CILi2EEENSA_ILi1EEESC_EEEEENS5_IJNSA_ILi256EEENSA_ILi160EEENSA_ILi16EEEEEENS_10bfloat16_tENS5_IJlSC_lEEESJ_SK_NS4_8TiledMMAINS4_8MMA_AtomIJNS4_26SM100_MMA_F16BF16_2x1SM_SSISJ_SJ_fLi256ELi160ELNS4_4UMMA5MajorE0ELSP_0ELNSO_7ScaleInE0ELSQ_0EEEEEENS4_6LayoutINS5_IJSC_SC_SC_EEENS5_IJNSA_ILi0EEESV_SV_EEEEENS5_IJNS4_10UnderscoreESY_SY_EEEEENS4_18SM100_TMA_2SM_LOADENS4_14ComposedLayoutINS4_7SwizzleILi1ELi4ELi3EEENS4_18smem_ptr_flag_bitsILi16EEENST_INS5_IJNSA_ILi8EEESH_EEENS5_IJSH_SC_EEEEEEEvNS4_8identityES11_S1B_vS1C_EENS_8epilogue10collective18CollectiveEpilogueINS1E_23Sm100TmaWarpSpecializedILi2ELi1ELi160ELb1ELb0EEEJNS5_IJNSA_ILi128EEESG_SH_EEENS5_IJNST_IS1J_SC_EENST_ISG_SC_EEEEESJ_SK_SJ_SK_NS1E_6fusion15FusionCallbacksIS1I_NS1O_17LinearCombinationISJ_fSJ_fLNS_15FloatRoundStyleE2EEES1K_S1N_JEEENS4_5SM1004TMEM4LOAD26SM100_TMEM_LOAD_32dp32b32xENS4_13SM90_TMA_LOADENS12_INS13_ILi2ELi4ELi3EEES16_NST_INS5_IJS17_NSA_ILi32EEEEEENS5_IJS20_SC_EEEEEEENS4_39AutoVectorizingCopyWithAssumedAlignmentILi128EEENS4_14SM90_TMA_STOREES24_S26_S26_EEEvvEEEEvNT_6ParamsE)
        .other          _ZN7cutlass13device_kernelINS_4gemm6kernel13GemmUniversalIN4cute5tupleIJiiiiEEENS1_10collective13CollectiveMmaINS1_35MainloopSm100TmaUmmaWarpSpecializedILi22ELi2ELi3ENS5_IJNS4_1CILi2EEENSA_ILi1EEESC_EEEEENS5_IJNSA_ILi256EEENSA_ILi160EEENSA_ILi16EEEEEENS_10bfloat16_tENS5_IJlSC_lEEESJ_SK_NS4_8TiledMMAINS4_8MMA_AtomIJNS4_26SM100_MMA_F16BF16_2x1SM_SSISJ_SJ_fLi256ELi160ELNS4_4UMMA5MajorE0ELSP_0ELNSO_7ScaleInE0ELSQ_0EEEEEENS4_6LayoutINS5_IJSC_SC_SC_EEENS5_IJNSA_ILi0EEESV_SV_EEEEENS5_IJNS4_10UnderscoreESY_SY_EEEEENS4_18SM100_TMA_2SM_LOADENS4_14ComposedLayoutINS4_7SwizzleILi1ELi4ELi3EEENS4_18smem_ptr_flag_bitsILi16EEENST_INS5_IJNSA_ILi8EEESH_EEENS5_IJSH_SC_EEEEEEEvNS4_8identityES11_S1B_vS1C_EENS_8epilogue10collective18CollectiveEpilogueINS1E_23Sm100TmaWarpSpecializedILi2ELi1ELi160ELb1ELb0EEEJNS5_IJNSA_ILi128EEESG_SH_EEENS5_IJNST_IS1J_SC_EENST_ISG_SC_EEEEESJ_SK_SJ_SK_NS1E_6fusion15FusionCallbacksIS1I_NS1O_17LinearCombinationISJ_fSJ_fLNS_15FloatRoundStyleE2EEES1K_S1N_JEEENS4_5SM1004TMEM4LOAD26SM100_TMEM_LOAD_32dp32b32xENS4_13SM90_TMA_LOADENS12_INS13_ILi2ELi4ELi3EEES16_NST_INS5_IJS17_NSA_ILi32EEEEEENS5_IJS20_SC_EEEEEEENS4_39AutoVectorizingCopyWithAssumedAlignmentILi128EEENS4_14SM90_TMA_STOREES24_S26_S26_EEEvvEEEEvNT_6ParamsE,@"STO_CUDA_ENTRY STV_DEFAULT"
_ZN7cutlass13device_kernelINS_4gemm6kernel13GemmUniversalIN4cute5tupleIJiiiiEEENS1_10collective13CollectiveMmaINS1_35MainloopSm100TmaUmmaWarpSpecializedILi22ELi2ELi3ENS5_IJNS4_1CILi2EEENSA_ILi1EEESC_EEEEENS5_IJNSA_ILi256EEENSA_ILi160EEENSA_ILi16EEEEEENS_10bfloat16_tENS5_IJlSC_lEEESJ_SK_NS4_8TiledMMAINS4_8MMA_AtomIJNS4_26SM100_MMA_F16BF16_2x1SM_SSISJ_SJ_fLi256ELi160ELNS4_4UMMA5MajorE0ELSP_0ELNSO_7ScaleInE0ELSQ_0EEEEEENS4_6LayoutINS5_IJSC_SC_SC_EEENS5_IJNSA_ILi0EEESV_SV_EEEEENS5_IJNS4_10UnderscoreESY_SY_EEEEENS4_18SM100_TMA_2SM_LOADENS4_14ComposedLayoutINS4_7SwizzleILi1ELi4ELi3EEENS4_18smem_ptr_flag_bitsILi16EEENST_INS5_IJNSA_ILi8EEESH_EEENS5_IJSH_SC_EEEEEEEvNS4_8identityES11_S1B_vS1C_EENS_8epilogue10collective18CollectiveEpilogueINS1E_23Sm100TmaWarpSpecializedILi2ELi1ELi160ELb1ELb0EEEJNS5_IJNSA_ILi128EEESG_SH_EEENS5_IJNST_IS1J_SC_EENST_ISG_SC_EEEEESJ_SK_SJ_SK_NS1E_6fusion15FusionCallbacksIS1I_NS1O_17LinearCombinationISJ_fSJ_fLNS_15FloatRoundStyleE2EEES1K_S1N_JEEENS4_5SM1004TMEM4LOAD26SM100_TMEM_LOAD_32dp32b32xENS4_13SM90_TMA_LOADENS12_INS13_ILi2ELi4ELi3EEES16_NST_INS5_IJS17_NSA_ILi32EEEEEENS5_IJS20_SC_EEEEEEENS4_39AutoVectorizingCopyWithAssumedAlignmentILi128EEENS4_14SM90_TMA_STOREES24_S26_S26_EEEvvEEEEvNT_6ParamsE:
[----:B------:R-:W1:Y:S01]  /*0000*/  LDC R1, c[0x0][0x37c] ;  /* 0x0000df00ff017b82 */ /* 0x000e620000000800 */
[----:B------:R-:W2:Y:S01]  /*0010*/  S2R R6, SR_TID.X ;  /* 0x0000000000067919 */ /* 0x000ea20000002100 */
[----:B------:R-:W3:Y:S01]  /*0020*/  LDCU.64 UR8, c[0x0][0x890] ;  /* 0x00011200ff0877ac */ /* 0x000ee20008000a00 */
[----:B-1----:R-:W-:-:S05]  /*0030*/  VIADD R1, R1, 0xffffffb0 ;  /* 0xffffffb001017836 */ /* 0x002fca0000000000 */
[----:B------:R-:W1:Y:S01]  /*0040*/  S2UR UR15, SR_CgaCtaId ;  /* 0x00000000000f79c3 */ /* 0x000e620000008800 */
[----:B------:R-:W-:Y:S01]  /*0050*/  ELECT P1, URZ, PT ;  /* 0x0000000000ff782f */ /* 0x000fe20003820000 */
[----:B---3--:R-:W-:-:S04]  /*0060*/  UISETP.NE.U32.AND UP0, UPT, UR8, URZ, UPT ;  /* 0x000000ff0800728c */ /* 0x008fc8000bf05070 */
[----:B------:R-:W-:Y:S02]  /*0070*/  UISETP.NE.AND.EX UP0, UPT, UR9, URZ, UPT, UP0 ;  /* 0x000000ff0900728c */ /* 0x000fe4000bf05300 */
[----:B-1----:R-:W-:Y:S02]  /*0080*/  ULOP3.LUT UR28, UR15, 0x1, URZ, 0xc0, !UPT ;  /* 0x000000010f1c7892 */ /* 0x002fe4000f8ec0ff */
[----:B------:R-:W-:Y:S01]  /*0090*/  ULOP3.LUT UR27, UR15, 0x1, URZ, 0x3c, !UPT ;  /* 0x000000010f1b7892 */ /* 0x000fe2000f8e3cff */
[----:B--2---:R-:W-:-:S05]  /*00a0*/  SHF.R.U32.HI R2, RZ, 0x5, R6 ;  /* 0x00000005ff027819 */ /* 0x004fca0000011606 */
[----:B------:R-:W1:Y:S02]  /*00b0*/  SHFL.IDX PT, R0, R2, RZ, 0x1f ;  /* 0x00001fff02007589 */ /* 0x000e6400000e0000 */
[----:B-1----:R-:W-:Y:S02]  /*00c0*/  R2UR UR14, R0 ;  /* 0x00000000000e72ca */ /* 0x002fe400000e0000 */
[----:B------:R-:W-:-:S05]  /*00d0*/  PRMT R0, RZ, 0x7610, R0 ;  /* 0x00007610ff007816 */ /* 0x000fca0000000000 */
[----:B------:R1:W-:Y:S01]  /*00e0*/  STL.S16 [R1+0x44], R0 ;  /* 0x0000440001007387 */ /* 0x0003e20000100600 */
[----:B------:R-:W-:Y:S07]  /*00f0*/  BRA.U UP0, `(.L_x_0) ;  /* 0x0000000100387547 */ /* 0x000fee000b800000 */
[----:B------:R-:W2:Y:S02]  /*0100*/  LDCU.64 UR4, c[0x0][0x888] ;  /* 0x00011100ff0477ac */ /* 0x000ea40008000a00 */
[----:B--2---:R-:W-:-:S04]  /*0110*/  UISETP.NE.U32.AND UP0, UPT, UR4, URZ, UPT ;  /* 0x000000ff0400728c */ /* 0x004fc8000bf05070 */
[----:B------:R-:W-:-:S09]  /*0120*/  UISETP.NE.AND.EX UP0, UPT, UR5, URZ, UPT, UP0 ;  /* 0x000000ff0500728c */ /* 0x000fd2000bf05300 */
[----:B------:R-:W-:Y:S05]  /*0130*/  BRA.U !UP0, `(.L_x_1) ;  /* 0x0000000108187547 */ /* 0x000fea000b800000 */
[----:B------:R-:W2:Y:S01]  /*0140*/  LDC.64 R4, c[0x0][0x888] ;  /* 0x00022200ff047b82 */ /* 0x000ea20000000a00 */
[----:B------:R-:W2:Y:S02]  /*0150*/  LDCU.64 UR4, c[0x0][0x358] ;  /* 0x00006b00ff0477ac */ /* 0x000ea40008000a00 */
[----:B--2---:R2:W5:Y:S01]  /*0160*/  LDG.E R157, desc[UR4][R4.64] ;  /* 0x00000004049d7981 */ /* 0x004562000c1e1900 */
[----:B-1----:R-:W-:-:S05]  /*0170*/  HFMA2 R0, -RZ, RZ, 0, 5.9604644775390625e-08 ;  /* 0x00000001ff007431 */ /* 0x002fca00000001ff */
[----:B------:R2:W-:Y:S01]  /*0180*/  STL.S16 [R1+0x44], R0 ;  /* 0x0000440001007387 */ /* 0x0005e20000100600 */
[----:B------:R-:W-:Y:S05]  /*0190*/  BRA `(.L_x_0) ;  /* 0x0000000000107947 */ /* 0x000fea0003800000 */
.L_x_1:
[----:B-1----:R-:W-:Y:S01]  /*01a0*/  HFMA2 R0, -RZ, RZ, 0, 5.9604644775390625e-08 ;  /* 0x00000001ff007431 */ /* 0x002fe200000001ff */
[----:B------:R-:W1:Y:S04]  /*01b0*/  LDCU UR4, c[0x0][0x880] ;  /* 0x00011000ff0477ac */ /* 0x000e680008000800 */
[----:B------:R3:W-:Y:S01]  /*01c0*/  STL.S16 [R1+0x44], R0 ;  /* 0x0000440001007387 */ /* 0x0007e20000100600 */
[----:B-1----:R-:W-:-:S07]  /*01d0*/  MOV R157, UR4 ;  /* 0x00000004009d7c02 */ /* 0x002fce0008000f00 */
.L_x_0:
[----:B------:R-:W4:Y:S02]  /*01e0*/  LDCU.64 UR4, c[0x0][0x8b0] ;  /* 0x00011600ff0477ac */ /* 0x000f240008000a00 */
[----:B----4-:R-:W-:-:S04]  /*01f0*/  UISETP.NE.U32.AND UP0, UPT, UR4, URZ, UPT ;  /* 0x000000ff0400728c */ /* 0x010fc8000bf05070 */
[----:B------:R-:W-:-:S09]  /*0200*/  UISETP.NE.AND.EX UP0, UPT, UR5, URZ, UPT, UP0 ;  /* 0x000000ff0500728c */ /* 0x000fd2000bf05300 */
[----:B------:R-:W-:Y:S05]  /*0210*/  BRA.U UP0, `(.L_x_2) ;  /* 0x0000000100287547 */ /* 0x000fea000b800000 */
[----:B------:R-:W4:Y:S02]  /*0220*/  LDCU.64 UR4, c[0x0][0x8a8] ;  /* 0x00011500ff0477ac */ /* 0x000f240008000a00 */
[----:B----4-:R-:W-:-:S04]  /*0230*/  UISETP.NE.U32.AND UP0, UPT, UR4, URZ, UPT ;  /* 0x000000ff0400728c */ /* 0x010fc8000bf05070 */
[----:B------:R-:W-:-:S09]  /*0240*/  UISETP.NE.AND.EX UP0, UPT, UR5, URZ, UPT, UP0 ;  /* 0x000000ff0500728c */ /* 0x000fd2000bf05300 */
[----:B------:R-:W-:Y:S05]  /*0250*/  BRA.U !UP0, `(.L_x_3) ;  /* 0x0000000108107547 */ /* 0x000fea000b800000 */
[----:B--2---:R-:W2:Y:S01]  /*0260*/  LDC.64 R4, c[0x0][0x8a8] ;  /* 0x00022a00ff047b82 */ /* 0x004ea20000000a00 */
[----:B------:R-:W2:Y:S02]  /*0270*/  LDCU.64 UR4, c[0x0][0x358] ;  /* 0x00006b00ff0477ac */ /* 0x000ea40008000a00 */
[----:B--2---:R4:W5:Y:S01]  /*0280*/  LDG.E R155, desc[UR4][R4.64] ;  /* 0x00000004049b7981 */ /* 0x004962000c1e1900 */
[----:B------:R-:W-:Y:S05]  /*0290*/  BRA `(.L_x_2) ;  /* 0x0000000000087947 */ /* 0x000fea0003800000 */
.L_x_3:
[----:B------:R-:W4:Y:S02]  /*02a0*/  LDCU UR4, c[0x0][0x8a0] ;  /* 0x00011400ff0477ac */ /* 0x000f240008000800 */
[----:B----4-:R-:W-:Y:S02]  /*02b0*/  MOV R155, UR4 ;  /* 0x00000004009b7c02 */ /* 0x010fe40008000f00 */
.L_x_2:
[----:B-123--:R-:W-:Y:S01]  /*02c0*/  IMAD.U32 R0, RZ, RZ, UR14 ;  /* 0x0000000eff007e24 */ /* 0x00efe2000f8e00ff */
[----:B------:R-:W-:Y:S04]  /*02d0*/  BSSY.RECONVERGENT B0, `(.L_x_4) ;  /* 0x000000c000007945 */ /* 0x000fe80003800200 */
[C---:B------:R-:W-:Y:S02]  /*02e0*/  ISETP.NE.OR P2, PT, R0.reuse, 0x1, !P1 ;  /* 0x000000010000780c */ /* 0x040fe40004f45670 */
[----:B------:R-:W-:-:S11]  /*02f0*/  ISETP.NE.OR P0, PT, R0, 0x3, !P1 ;  /* 0x000000030000780c */ /* 0x000fd60004f05670 */
[----:B------:R-:W-:Y:S05]  /*0300*/  @P2 BRA `(.L_x_5) ;  /* 0x0000000000202947 */ /* 0x000fea0003800000 */
[----:B------:R-:W1:Y:S02]  /*0310*/  LDCU.64 UR4, c[0x0][0x348] ;  /* 0x00006900ff0477ac */ /* 0x000e640008000a00 */
[----:B-1----:R-:W-:Y:S02]  /*0320*/  UIADD3 UR6, UP1, UPT, UR4, 0x80, URZ ;  /* 0x0000008004067890 */ /* 0x002fe4000ff3e0ff */
[----:B------:R-:W-:Y:S02]  /*0330*/  UIADD3 UR4, UP0, UPT, UR4, 0x180, URZ ;  /* 0x0000018004047890 */ /* 0x000fe4000ff1e0ff */
[----:B------:R-:W-:Y:S02]  /*0340*/  UIADD3.X UR7, UPT, UPT, URZ, UR5, URZ, UP1, !UPT ;  /* 0x00000005ff077290 */ /* 0x000fe40008ffe4ff */
[----:B------:R-:W-:-:S07]  /*0350*/  UIADD3.X UR5, UPT, UPT, URZ, UR5, URZ, UP0, !UPT ;  /* 0x00000005ff057290 */ /* 0x000fce00087fe4ff */
[----:B------:R1:W-:Y:S02]  /*0360*/  UTMACCTL.PF [UR6] ;  /* 0x00000000060079b9 */ /* 0x0003e40008040000 */
[----:B------:R1:W-:Y:S02]  /*0370*/  UTMACCTL.PF [UR4] ;  /* 0x00000000040079b9 */ /* 0x0003e40008040000 */
[----:B-1----:R-:W-:Y:S01]  /*0380*/  NOP ;  /* 0x0000000000007918 */ /* 0x002fe20000000000 */
.L_x_5:
[----:B------:R-:W-:Y:S05]  /*0390*/  BSYNC.RECONVERGENT B0 ;  /* 0x0000000000007941 */ /* 0x000fea0003800200 */
.L_x_4:
[----:B------:R-:W-:Y:S04]  /*03a0*/  BSSY.RECONVERGENT B0, `(.L_x_6) ;  /* 0x000000a000007945 */ /* 0x000fe80003800200 */
        /* <DEDUP_REMOVED lines=9> */
.L_x_7:
[----:B------:R-:W-:Y:S05]  /*0440*/  BSYNC.RECONVERGENT B0 ;  /* 0x0000000000007941 */ /* 0x000fea0003800200 */
.L_x_6:
[----:B------:R-:W1:Y:S01]  /*0450*/  LDCU.64 UR4, c[0x0][0x888] ;  /* 0x00011100ff0477ac */ /* 0x000e620008000a00 */
[----:B------:R-:W-:Y:S02]  /*0460*/  UISETP.EQ.U32.AND UP1, UPT, UR8, URZ, UPT ;  /* 0x000000ff0800728c */ /* 0x000fe4000bf22070 */
[----:B------:R-:W-:Y:S02]  /*0470*/  UPLOP3.LUT UP4, UPT, UPT, UPT, UPT, 0x80, 0x8 ;  /* 0x000000000008789c */ /* 0x000fe40003f8f070 */
[----:B-1----:R-:W-:-:S04]  /*0480*/  UISETP.NE.U32.AND UP0, UPT, UR4, URZ, UPT ;  /* 0x000000ff0400728c */ /* 0x002fc8000bf05070 */
[----:B------:R-:W-:-:S04]  /*0490*/  UISETP.NE.AND.EX UP2, UPT, UR5, URZ, UPT, UP0 ;  /* 0x000000ff0500728c */ /* 0x000fc8000bf45300 */
[----:B------:R-:W-:-:S04]  /*04a0*/  UISETP.EQ.OR.EX UP3, UPT, UR9, URZ, !UP2, UP1 ;  /* 0x000000ff0900728c */ /* 0x000fc8000d762710 */
[----:B------:R-:W-:-:S06]  /*04b0*/  UP2UR UR4, UPR, URZ, 0x8 ;  /* 0x00000008ff047883 */ /* 0x000fcc0008000000 */
[----:B------:R-:W-:-:S05]  /*04c0*/  MOV R0, UR4 ;  /* 0x0000000400007c02 */ /* 0x000fca0008000f00 */
[----:B------:R1:W-:Y:S01]  /*04d0*/  STL [R1+0x4c], R0 ;  /* 0x00004c0001007387 */ /* 0x0003e20000100800 */
[----:B------:R-:W-:Y:S05]  /*04e0*/  BRA.U !UP3, `(.L_x_8) ;  /* 0x000000010b207547 */ /* 0x000fea000b800000 */
[----:B------:R-:W-:Y:S01]  /*04f0*/  UISETP.NE.U32.AND UP1, UPT, UR8, URZ, UPT ;  /* 0x000000ff0800728c */ /* 0x000fe2000bf25070 */
[----:B-----5:R-:W-:Y:S01]  /*0500*/  FSETP.NEU.AND P0, PT, R157, RZ, PT ;  /* 0x000000ff9d00720b */ /* 0x020fe20003f0d000 */
[----:B------:R-:W-:Y:S02]  /*0510*/  USEL UR4, URZ, 0xffffffff, UP2 ;  /* 0xffffffffff047887 */ /* 0x000fe40009000000 */
[----:B------:R-:W-:-:S10]  /*0520*/  UISETP.NE.AND.EX UP1, UPT, UR9, URZ, UPT, UP1 ;  /* 0x000000ff0900728c */ /* 0x000fd4000bf25310 */
[----:B------:R-:W-:Y:S01]  /*0530*/  VOTEU.ANY UP0, P0 ;  /* 0x0000000000ff7886 */ /* 0x000fe20000000100 */
[----:B------:R-:W-:-:S04]  /*0540*/  @!UP1 USEL UR4, URZ, 0xffffffff, UP0 ;  /* 0xffffffffff049887 */ /* 0x000fc80008000000 */
[----:B------:R-:W-:-:S04]  /*0550*/  ULOP3.LUT UR4, UR4, 0x1, URZ, 0xc0, !UPT ;  /* 0x0000000104047892 */ /* 0x000fc8000f8ec0ff */
[----:B------:R-:W-:-:S11]  /*0560*/  UISETP.NE.U32.AND UP4, UPT, UR4, 0x1, UPT ;  /* 0x000000010400788c */ /* 0x000fd6000bf85070 */
.L_x_8:
[----:B-1----:R-:W1:Y:S01]  /*0570*/  SHFL.IDX PT, R0, R2, RZ, 0x1f ;  /* 0x00001fff02007589 */ /* 0x002e6200000e0000 */
[----:B------:R-:W-:-:S04]  /*0580*/  UISETP.NE.AND UP0, UPT, UR14, 0x2, UPT ;  /* 0x000000020e00788c */ /* 0x000fc8000bf05270 */
[----:B------:R-:W-:Y:S02]  /*0590*/  UISETP.EQ.AND UP1, UPT, UR28, URZ, !UP0 ;  /* 0x000000ff1c00728c */ /* 0x000fe4000c722270 */
[----:B------:R-:W-:-:S04]  /*05a0*/  USEL UR53, URZ, 0x1, UP0 ;  /* 0x00000001ff357887 */ /* 0x000fc80008000000 */
[----:B------:R-:W-:Y:S02]  /*05b0*/  PLOP3.LUT P3, PT, P1, PT, UP1, 0x80, 0x8 ;  /* 0x000000000008781c */ /* 0x000fe40000f6f018 */
[----:B-1----:R-:W-:-:S13]  /*05c0*/  ISETP.NE.AND P0, PT, R0, RZ, PT ;  /* 0x000000ff0000720c */ /* 0x002fda0003f05270 */
[----:B------:R-:W-:Y:S05]  /*05d0*/  @P0 BRA `(.L_x_9) ;  /* 0x0000000000e00947 */ /* 0x000fea0003800000 */
[----:B------:R-:W-:Y:S01]  /*05e0*/  ELECT P0, URZ, PT ;  /* 0x0000000000ff782f */ /* 0x000fe20003800000 */
[----:B------:R-:W-:-:S12]  /*05f0*/  BSSY.RECONVERGENT B0, `(.L_x_9) ;  /* 0x0000036000007945 */ /* 0x000fd80003800200 */
[----:B------:R-:W-:Y:S05]  /*0600*/  @!P0 BRA `(.L_x_10) ;  /* 0x0000000000d08947 */ /* 0x000fea0003800000 */
[----:B------:R-:W-:Y:S01]  /*0610*/  UMOV UR4, 0x400 ;  /* 0x0000040000047882 */ /* 0x000fe20000000000 */
[----:B------:R-:W-:Y:S01]  /*0620*/  UMOV UR6, 0x1 ;  /* 0x0000000100067882 */ /* 0x000fe20000000000 */
[----:B------:R-:W-:Y:S02]  /*0630*/  ULEA UR4, UR15, UR4, 0x18 ;  /* 0x000000040f047291 */ /* 0x000fe4000f8ec0ff */
[----:B------:R-:W-:-:S04]  /*0640*/  UIADD3 UR6, UPT, UPT, -UR6, 0x100000, URZ ;  /* 0x0010000006067890 */ /* 0x000fc8000fffe1ff */
[----:B------:R-:W-:Y:S02]  /*0650*/  USHF.L.U32 UR7, UR6, 0xb, URZ ;  /* 0x0000000b06077899 */ /* 0x000fe400080006ff */
[----:B------:R-:W-:Y:S01]  /*0660*/  USHF.L.U32 UR6, UR6, 0x1, URZ ;  /* 0x0000000106067899 */ /* 0x000fe200080006ff */
[----:B------:R-:W1:Y:S11]  /*0670*/  FENCE.VIEW.ASYNC.S ;  /* 0x00000000000073c6 */ /* 0x000e760000000000 */
[----:B-1----:R1:W2:Y:S01]  /*0680*/  SYNCS.EXCH.64 URZ, [UR4], UR6 ;  /* 0x0000000604ff75b2 */ /* 0x0022a20008000100 */
[----:B------:R1:W3:Y:S01]  /*0690*/  SYNCS.EXCH.64 URZ, [UR4+0xb0], UR6 ;  /* 0x0000b00604ff75b2 */ /* 0x0002e20008000100 */
[----:B------:R1:W1:Y:S01]  /*06a0*/  SYNCS.EXCH.64 URZ, [UR4+0x8], UR6 ;  /* 0x0000080604ff75b2 */ /* 0x0002620008000100 */
        /* <DEDUP_REMOVED lines=41> */
[----:B--23--:R-:W-:Y:S01]  /*0940*/  NOP ;  /* 0x0000000000007918 */ /* 0x00cfe20000000000 */
.L_x_10:
[----:B-1----:R-:W-:Y:S05]  /*0950*/  BSYNC.RECONVERGENT B0 ;  /* 0x0000000000007941 */ /* 0x002fea0003800200 */
.L_x_9:
[----:B------:R-:W1:Y:S01]  /*0960*/  SHFL.IDX PT, R0, R2, RZ, 0x1f ;  /* 0x00001fff02007589 */ /* 0x000e6200000e0000 */
[----:B------:R-:W-:Y:S01]  /*0970*/  NOP ;  /* 0x0000000000007918 */ /* 0x000fe20000000000 */
[----:B-1----:R-:W-:-:S13]  /*0980*/  ISETP.NE.AND P0, PT, R0, 0x1, PT ;  /* 0x000000010000780c */ /* 0x002fda0003f05270 */
[----:B------:R-:W-:Y:S05]  /*0990*/  @P0 BRA `(.L_x_11) ;  /* 0x0000000000440947 */ /* 0x000fea0003800000 */
[----:B------:R-:W-:Y:S01]  /*09a0*/  UMOV UR4, 0x400 ;  /* 0x0000040000047882 */ /* 0x000fe20000000000 */
[----:B------:R-:W-:Y:S01]  /*09b0*/  UMOV UR8, 0x20 ;  /* 0x0000002000087882 */ /* 0x000fe20000000000 */
[----:B------:R-:W-:Y:S01]  /*09c0*/  UMOV UR6, 0x80 ;  /* 0x0000008000067882 */ /* 0x000fe20000000000 */
[----:B------:R-:W-:Y:S02]  /*09d0*/  ULEA UR4, UR15, UR4, 0x18 ;  /* 0x000000040f047291 */ /* 0x000fe4000f8ec0ff */
[----:B------:R-:W-:-:S04]  /*09e0*/  UIADD3 UR8, UPT, UPT, -UR8, 0x100000, URZ ;  /* 0x0010000008087890 */ /* 0x000fc8000fffe1ff */
[----:B------:R-:W-:Y:S02]  /*09f0*/  USHF.L.U32 UR9, UR8, 0xb, URZ ;  /* 0x0000000b08097899 */ /* 0x000fe400080006ff */
[----:B------:R-:W-:Y:S02]  /*0a00*/  USHF.L.U32 UR8, UR8, 0x1, URZ ;  /* 0x0000000108087899 */ /* 0x000fe400080006ff */
[----:B------:R-:W-:-:S04]  /*0a10*/  UIADD3 UR6, UPT, UPT, -UR6, 0x100000, URZ ;  /* 0x0010000006067890 */ /* 0x000fc8000fffe1ff */
[----:B------:R-:W-:Y:S02]  /*0a20*/  USHF.L.U32 UR7, UR6, 0xb, URZ ;  /* 0x0000000b06077899 */ /* 0x000fe400080006ff */
[----:B------:R-:W-:Y:S01]  /*0a30*/  USHF.L.U32 UR6, UR6, 0x1, URZ ;  /* 0x0000000106067899 */ /* 0x000fe200080006ff */
[----:B------:R-:W-:Y:S01]  /*0a40*/  ELECT P0, URZ, PT ;  /* 0x0000000000ff782f */ /* 0x000fe20003800000 */
[----:B------:R-:W1:Y:S02]  /*0a50*/  FENCE.VIEW.ASYNC.S ;  /* 0x00000000000073c6 */ /* 0x000e640000000000 */
[----:B-1----:R1:W2:Y:S08]  /*0a60*/  SYNCS.EXCH.64 URZ, [UR4+0x160], UR8 ;  /* 0x0001600804ff75b2 */ /* 0x0022b00008000100 */
[----:B------:R1:W3:Y:S01]  /*0a70*/  SYNCS.EXCH.64 URZ, [UR4+0x170], UR6 ;  /* 0x0001700604ff75b2 */ /* 0x0002e20008000100 */
[----:B------:R1:W1:Y:S01]  /*0a80*/  SYNCS.EXCH.64 URZ, [UR4+0x168], UR8 ;  /* 0x0001680804ff75b2 */ /* 0x0002620008000100 */
[----:B------:R1:W1:Y:S01]  /*0a90*/  SYNCS.EXCH.64 URZ, [UR4+0x178], UR6 ;  /* 0x0001780604ff75b2 */ /* 0x0002620008000100 */
[----:B------:R-:W-:Y:S01]  /*0aa0*/  NOP ;  /* 0x0000000000007918 */ /* 0x000fe20000000000 */
.L_x_11:
[----:B------:R-:W4:Y:S01]  /*0ab0*/  SHFL.IDX PT, R0, R2, RZ, 0x1f ;  /* 0x00001fff02007589 */ /* 0x000f2200000e0000 */
[----:B------:R-:W-:Y:S01]  /*0ac0*/  NOP ;  /* 0x0000000000007918 */ /* 0x000fe20000000000 */
[----:B----4-:R-:W-:-:S13]  /*0ad0*/  ISETP.NE.AND P0, PT, R0, 0x3, PT ;  /* 0x000000030000780c */ /* 0x010fda0003f05270 */
[----:B------:R-:W-:Y:S05]  /*0ae0*/  @P0 BRA `(.L_x_12) ;  /* 0x00000000002c0947 */ /* 0x000fea0003800000 */
[----:B-1----:R-:W-:Y:S01]  /*0af0*/  UMOV UR4, 0x400 ;  /* 0x0000040000047882 */ /* 0x002fe20000000000 */
[----:B------:R-:W-:Y:S01]  /*0b00*/  UMOV UR6, 0x20 ;  /* 0x0000002000067882 */ /* 0x000fe20000000000 */
[----:B------:R-:W-:Y:S02]  /*0b10*/  ULEA UR4, UR15, UR4, 0x18 ;  /* 0x000000040f047291 */ /* 0x000fe4000f8ec0ff */
[----:B------:R-:W-:-:S04]  /*0b20*/  UIADD3 UR6, UPT, UPT, -UR6, 0x100000, URZ ;  /* 0x0010000006067890 */ /* 0x000fc8000fffe1ff */
[----:B------:R-:W-:Y:S02]  /*0b30*/  USHF.L.U32 UR7, UR6, 0xb, URZ ;  /* 0x0000000b06077899 */ /* 0x000fe400080006ff */
[----:B------:R-:W-:Y:S01]  /*0b40*/  USHF.L.U32 UR6, UR6, 0x1, URZ ;  /* 0x0000000106067899 */ /* 0x000fe200080006ff */
[----:B------:R-:W-:Y:S01]  /*0b50*/  ELECT P0, URZ, PT ;  /* 0x0000000000ff782f */ /* 0x000fe20003800000 */
[----:B------:R-:W1:Y:S10]  /*0b60*/  FENCE.VIEW.ASYNC.S ;  /* 0x00000000000073c6 */ /* 0x000e740000000000 */
[----:B-1----:R4:W1:Y:S01]  /*0b70*/  SYNCS.EXCH.64 URZ, [UR4+0x180], UR6 ;  /* 0x0001800604ff75b2 */ /* 0x0028620008000100 */
[----:B------:R4:W1:Y:S02]  /*0b80*/  SYNCS.EXCH.64 URZ, [UR4+0x188], UR6 ;  /* 0x0001880604ff75b2 */ /* 0x0008640008000100 */
[----:B----4-:R-:W-:Y:S01]  /*0b90*/  NOP ;  /* 0x0000000000007918 */ /* 0x010fe20000000000 */
.L_x_12:
[----:B------:R-:W4:Y:S01]  /*0ba0*/  SHFL.IDX PT, R0, R2, RZ, 0x1f ;  /* 0x00001fff02007589 */ /* 0x000f2200000e0000 */
[----:B------:R-:W-:Y:S01]  /*0bb0*/  NOP ;  /* 0x0000000000007918 */ /* 0x000fe20000000000 */
[----:B----4-:R-:W-:-:S13]  /*0bc0*/  ISETP.NE.AND P0, PT, R0, 0x4, PT ;  /* 0x000000040000780c */ /* 0x010fda0003f05270 */
[----:B------:R-:W-:Y:S05]  /*0bd0*/  @P0 BRA `(.L_x_13) ;  /* 0x0000000000480947 */ /* 0x000fea0003800000 */
[----:B-1----:R-:W-:Y:S01]  /*0be0*/  UMOV UR6, 0x1e0 ;  /* 0x000001e000067882 */ /* 0x002fe20000000000 */
[----:B------:R-:W-:Y:S01]  /*0bf0*/  UMOV UR4, 0x400 ;  /* 0x0000040000047882 */ /* 0x000fe20000000000 */
[----:B------:R-:W-:Y:S01]  /*0c00*/  USEL UR6, UR6, 0x1a0, UP4 ;  /* 0x000001a006067887 */ /* 0x000fe2000a000000 */
        /* <DEDUP_REMOVED lines=10> */
[----:B-1----:R4:W1:Y:S08]  /*0cb0*/  SYNCS.EXCH.64 URZ, [UR4+0x190], UR8 ;  /* 0x0001900804ff75b2 */ /* 0x0028700008000100 */
[----:B------:R4:W1:Y:S01]  /*0cc0*/  SYNCS.EXCH.64 URZ, [UR4+0x1a0], UR6 ;  /* 0x0001a00604ff75b2 */ /* 0x0008620008000100 */
[----:B------:R4:W1:Y:S01]  /*0cd0*/  SYNCS.EXCH.64 URZ, [UR4+0x198], UR8 ;  /* 0x0001980804ff75b2 */ /* 0x0008620008000100 */
[----:B------:R4:W1:Y:S02]  /*0ce0*/  SYNCS.EXCH.64 URZ, [UR4+0x1a8], UR6 ;  /* 0x0001a80604ff75b2 */ /* 0x0008640008000100 */
[----:B----4-:R-:W-:Y:S01]  /*0cf0*/  NOP ;  /* 0x0000000000007918 */ /* 0x010fe20000000000 */
.L_x_13:
[----:B------:R-:W4:Y:S01]  /*0d00*/  SHFL.IDX PT, R0, R2, RZ, 0x1f ;  /* 0x00001fff02007589 */ /* 0x000f2200000e0000 */
[----:B------:R-:W-:Y:S01]  /*0d10*/  NOP ;  /* 0x0000000000007918 */ /* 0x000fe20000000000 */
[----:B----4-:R-:W-:-:S13]  /*0d20*/  ISETP.NE.AND P0, PT, R0, 0x5, PT ;  /* 0x000000050000780c */ /* 0x010fda0003f05270 */
[----:B------:R-:W-:Y:S05]  /*0d30*/  @P0 BRA `(.L_x_14) ;  /* 0x00000000004c0947 */ /* 0x000fea0003800000 */
[----:B-1----:R-:W-:Y:S01]  /*0d40*/  UMOV UR4, 0x400 ;  /* 0x0000040000047882 */ /* 0x002fe20000000000 */
        /* <DEDUP_REMOVED lines=14> */
[----:B------:R4:W1:Y:S01]  /*0e30*/  SYNCS.EXCH.64 URZ, [UR4+0x1d0], UR8 ;  /* 0x0001d00804ff75b2 */ /* 0x0008620008000100 */
[----:B------:R4:W1:Y:S01]  /*0e40*/  SYNCS.EXCH.64 URZ, [UR4+0x1c0], UR6 ;  /* 0x0001c00604ff75b2 */ /* 0x0008620008000100 */
[----:B------:R4:W1:Y:S02]  /*0e50*/  SYNCS.EXCH.64 URZ, [UR4+0x1d8], UR8 ;  /* 0x0001d80804ff75b2 */ /* 0x0008640008000100 */
[----:B----4-:R-:W-:Y:S01]  /*0e60*/  NOP ;  /* 0x0000000000007918 */ /* 0x010fe20000000000 */
.L_x_14:
[----:B------:R-:W4:Y:S01]  /*0e70*/  SHFL.IDX PT, R0, R2, RZ, 0x1f ;  /* 0x00001fff02007589 */ /* 0x000f2200000e0000 */
[----:B------:R-:W-:Y:S01]  /*0e80*/  ISETP.NE.OR P1, PT, RZ, UR14, !P1 ;  /* 0x0000000eff007c0c */ /* 0x000fe2000cf25670 */
        /* <DEDUP_REMOVED lines=12> */
[----:B------:R4:W1:Y:S01]  /*0f50*/  SYNCS.EXCH.64 URZ, [UR4+0x1f0], UR6 ;  /* 0x0001f00604ff75b2 */ /* 0x0008620008000100 */
[----:B------:R4:W1:Y:S01]  /*0f60*/  SYNCS.EXCH.64 URZ, [UR4+0x1e8], UR6 ;  /* 0x0001e80604ff75b2 */ /* 0x0008620008000100 */
[----:B------:R4:W1:Y:S02]  /*0f70*/  SYNCS.EXCH.64 URZ, [UR4+0x1f8], UR6 ;  /* 0x0001f80604ff75b2 */ /* 0x0008640008000100 */
[----:B----4-:R-:W-:Y:S01]  /*0f80*/  NOP ;  /* 0x0000000000007918 */ /* 0x010fe20000000000 */
.L_x_15:
[----:B------:R-:W-:Y:S01]  /*0f90*/  VOTEU.ALL UP0, P1 ;  /* 0x0000000000ff7886 */ /* 0x000fe20000800000 */
[----:B-1----:R-:W-:Y:S01]  /*0fa0*/  UMOV UR4, 0x20 ;  /* 0x0000002000047882 */ /* 0x002fe20000000000 */
[----:B------:R-:W1:Y:S01]  /*0fb0*/  LDCU UR7, c[0x0][0x36c] ;  /* 0x00006d80ff0777ac */ /* 0x000e620008000800 */
[----:B------:R-:W-:Y:S01]  /*0fc0*/  NOP ;  /* 0x0000000000007918 */ /* 0x000fe20000000000 */
[----:B------:R-:W-:Y:S01]  /*0fd0*/  LOP3.LUT R14, R6, 0x1f, RZ, 0xc0, !PT ;  /* 0x0000001f060e7812 */ /* 0x000fe200078ec0ff */
[----:B------:R-:W-:Y:S01]  /*0fe0*/  @!UP0 UMOV UR6, 0x400 ;  /* 0x0000040000068882 */ /* 0x000fe20000000000 */
[----:B------:R-:W-:-:S04]  /*0ff0*/  @!UP0 UIADD3 UR4, UPT, UPT, -UR4, 0x100000, URZ ;  /* 0x0010000004048890 */ /* 0x000fc8000fffe1ff */
[----:B------:R-:W-:Y:S02]  /*1000*/  @!UP0 USHF.L.U32 UR5, UR4, 0xb, URZ ;  /* 0x0000000b04058899 */ /* 0x000fe400080006ff */
[----:B------:R-:W-:Y:S02]  /*1010*/  @!UP0 USHF.L.U32 UR4, UR4, 0x1, URZ ;  /* 0x0000000104048899 */ /* 0x000fe400080006ff */
[----:B------:R-:W-:Y:S01]  /*1020*/  @!UP0 ULEA UR6, UR15, UR6, 0x18 ;  /* 0x000000060f068291 */ /* 0x000fe2000f8ec0ff */
[----:B------:R-:W-:Y:S01]  /*1030*/  VOTEU.ALL UP0, P1 ;  /* 0x0000000000ff7886 */ /* 0x000fe20000800000 */
[----:B------:R-:W-:Y:S02]  /*1040*/  UISETP.NE.AND UP5, UPT, UR14, URZ, UPT ;  /* 0x000000ff0e00728c */ /* 0x000fe4000bfa5270 */
[----:B-1----:R-:W-:Y:S01]  /*1050*/  UISETP.EQ.U32.AND UP6, UPT, UR7, 0x1, UPT ;  /* 0x000000010700788c */ /* 0x002fe2000bfc2070 */
[----:B------:R-:W1:Y:S07]  /*1060*/  FENCE.VIEW.ASYNC.S ;  /* 0x00000000000073c6 */ /* 0x000e6e0000000000 */
[----:B-1----:R1:W4:Y:S01]  /*1070*/  @!UP0 SYNCS.EXCH.64 URZ, [UR6+0x200], UR4 ;  /* 0x0002000406ff85b2 */ /* 0x0023220008000100 */
[----:B------:R-:W-:Y:S05]  /*1080*/  BRA.U !UP6, `(.L_x_16) ;  /* 0x000000010e087547 */ /* 0x000fea000b800000 */
[----:B--234-:R-:W-:Y:S01]  /*1090*/  UCGABAR_ARV ;  /* 0x00000000000079c7 */ /* 0x01cfe20008000000 */
[----:B------:R-:W-:Y:S05]  /*10a0*/  BRA `(.L_x_17) ;  /* 0x0000000000047947 */ /* 0x000fea0003800000 */
.L_x_16:
[----:B--234-:R-:W-:Y:S01]  /*10b0*/  NOP ;  /* 0x0000000000007918 */ /* 0x01cfe20000000000 */
.L_x_17:
[----:B------:R-:W2:Y:S01]  /*10c0*/  S2UR UR23, SR_CTAID.X ;  /* 0x00000000001779c3 */ /* 0x000ea20000002500 */
[----:B------:R-:W-:-:S05]  /*10d0*/  CS2R.32 R3, SR_CgaSize ;  /* 0x0000000000037805 */ /* 0x000fca0000008a00 */
[----:B------:R-:W-:-:S05]  /*10e0*/  IMAD R3, R3, -0xa0, RZ ;  /* 0xffffff6003037824 */ /* 0x000fca00078e02ff */
[----:B-1----:R-:W-:-:S14]  /*10f0*/  R2UR UR5, R3 ;  /* 0x00000000030572ca */ /* 0x002fdc00000e0000 */
[----:B------:R-:W1:Y:S01]  /*1100*/  LDCU UR5, c[0x0][UR5+0x2b0] ;  /* 0x00005600050577ac */ /* 0x000e620008000800 */
[----:B------:R-:W-:Y:S02]  /*1110*/  PRMT R7, RZ, 0x7610, R7 ;  /* 0x00007610ff077816 */ /* 0x000fe40000000007 */
[----:B------:R-:W-:Y:S02]  /*1120*/  PRMT R8, RZ, 0x7610, R8 ;  /* 0x00007610ff087816 */ /* 0x000fe40000000008 */
[----:B------:R-:W-:-:S05]  /*1130*/  CS2R.32 R3, SR_CgaSize ;  /* 0x0000000000037805 */ /* 0x000fca0000008a00 */
[----:B------:R-:W-:-:S05]  /*1140*/  IMAD R3, R3, -0xa0, RZ ;  /* 0xffffff6003037824 */ /* 0x000fca00078e02ff */
[----:B------:R-:W-:-:S14]  /*1150*/  R2UR UR4, R3 ;  /* 0x00000000030472ca */ /* 0x000fdc00000e0000 */
[----:B------:R-:W3:Y:S01]  /*1160*/  LDCU UR4, c[0x0][UR4+0x2b4] ;  /* 0x00005680040477ac */ /* 0x000ee20008000800 */
[----:B------:R-:W4:Y:S01]  /*1170*/  S2UR UR7, SR_CTAID.Y ;  /* 0x00000000000779c3 */ /* 0x000f220000002600 */
[----:B------:R-:W3:Y:S01]  /*1180*/  LDCU UR20, c[0x0][0xb24] ;  /* 0x00016480ff1477ac */ /* 0x000ee20008000800 */
[----:B------:R-:W-:-:S05]  /*1190*/  CS2R.32 R3, SR_CgaSize ;  /* 0x0000000000037805 */ /* 0x000fca0000008a00 */
[----:B------:R-:W-:-:S05]  /*11a0*/  IMAD R3, R3, -0xa0, RZ ;  /* 0xffffff6003037824 */ /* 0x000fca00078e02ff */
[----:B------:R-:W-:-:S14]  /*11b0*/  R2UR UR60, R3 ;  /* 0x00000000033c72ca */ /* 0x000fdc00000e0000 */
[----:B------:R-:W4:Y:S01]  /*11c0*/  LDCU UR60, c[0x0][UR60+0x2a0] ;  /* 0x000054003c3c77ac */ /* 0x000f220008000800 */
[----:B------:R-:W1:Y:S01]  /*11d0*/  S2UR UR36, SR_CTAID.Z ;  /* 0x00000000002479c3 */ /* 0x000e620000002700 */
[----:B------:R-:W-:-:S05]  /*11e0*/  CS2R.32 R3, SR_CgaSize ;  /* 0x0000000000037805 */ /* 0x000fca0000008a00 */
[----:B------:R-:W-:-:S05]  /*11f0*/  IMAD R3, R3, -0xa0, RZ ;  /* 0xffffff6003037824 */ /* 0x000fca00078e02ff */
[----:B------:R-:W-:-:S14]  /*1200*/  R2UR UR61, R3 ;  /* 0x00000000033d72ca */ /* 0x000fdc00000e0000 */
[----:B------:R-:W4:Y:S01]  /*1210*/  LDCU UR61, c[0x0][UR61+0x2a4] ;  /* 0x000054803d3d77ac */ /* 0x000f220008000800 */
[----:B------:R-:W4:Y:S01]  /*1220*/  LDCU UR21, c[0x0][0xb24] ;  /* 0x00016480ff1577ac */ /* 0x000f220008000800 */
[----:B--2---:R-:W-:Y:S01]  /*1230*/  I2FP.F32.U32 R0, UR23 ;  /* 0x0000001700007c45 */ /* 0x004fe20008201000 */
[----:B------:R-:W2:Y:S04]  /*1240*/  LDCU UR25, c[0x0][0xb30] ;  /* 0x00016600ff1977ac */ /* 0x000ea80008000800 */
[----:B-1----:R-:W-:Y:S01]  /*1250*/  FMUL R0, R0, UR5 ;  /* 0x0000000500007c20 */ /* 0x002fe20008400000 */
[----:B---3--:R-:W-:Y:S01]  /*1260*/  UISETP.GE.AND UP1, UPT, UR20, 0x1, UPT ;  /* 0x000000011400788c */ /* 0x008fe2000bf26270 */
[----:B----4-:R-:W-:Y:S02]  /*1270*/  I2FP.F32.U32 R3, UR7 ;  /* 0x0000000700037c45 */ /* 0x010fe40008201000 */
[----:B------:R1:W3:Y:S01]  /*1280*/  F2I.U32.TRUNC.NTZ R2, R0 ;  /* 0x0000000000027305 */ /* 0x0002e2000020f000 */
[----:B------:R-:W-:Y:S01]  /*1290*/  UMOV UR47, UR7 ;  /* 0x00000007002f7c82 */ /* 0x000fe20008000000 */
[----:B------:R-:W-:Y:S01]  /*12a0*/  UMOV UR46, UR23 ;  /* 0x00000017002e7c82 */ /* 0x000fe20008000000 */
[----:B-1----:R-:W-:Y:S01]  /*12b0*/  FMUL R0, R3, UR4 ;  /* 0x0000000403007c20 */ /* 0x002fe20008400000 */
[----:B---3--:R-:W-:-:S05]  /*12c0*/  R2UR UR4, R2 ;  /* 0x00000000020472ca */ /* 0x008fca00000e0000 */
[----:B------:R-:W1:Y:S08]  /*12d0*/  F2I.U32.TRUNC.NTZ R0, R0 ;  /* 0x0000000000007305 */ /* 0x000e70000020f000 */
[----:B------:R-:W-:-:S04]  /*12e0*/  UIADD3 UR5, UPT, UPT, -UR4, URZ, URZ ;  /* 0x000000ff04057290 */ /* 0x000fc8000fffe1ff */
[----:B------:R-:W-:Y:S01]  /*12f0*/  UIMAD UR60, UR60, UR5, UR23 ;  /* 0x000000053c3c72a4 */ /* 0x000fe2000f8e0217 */
[----:B-1----:R-:W-:-:S13]  /*1300*/  R2UR UR6, R0 ;  /* 0x00000000000672ca */ /* 0x002fda00000e0000 */
[----:B------:R-:W-:-:S04]  /*1310*/  UIADD3 UR4, UPT, UPT, -UR6, URZ, URZ ;  /* 0x000000ff06047290 */ /* 0x000fc8000fffe1ff */
[----:B------:R-:W-:Y:S01]  /*1320*/  UIMAD UR61, UR61, UR4, UR7 ;  /* 0x000000043d3d72a4 */ /* 0x000fe2000f8e0207 */
[----:B--2---:R-:W-:Y:S11]  /*1330*/  BRA.U UP5, `(.L_x_18) ;  /* 0x0000000105307547 */ /* 0x004ff6000b800000 */
[----:B------:R-:W-:Y:S02]  /*1340*/  UISETP.NE.AND UP0, UPT, UR61, URZ, UPT ;  /* 0x000000ff3d00728c */ /* 0x000fe4000bf05270 */
[----:B------:R-:W-:Y:S02]  /*1350*/  ULOP3.LUT UR4, UR60, 0xfffffffe, URZ, 0xc0, !UPT ;  /* 0xfffffffe3c047892 */ /* 0x000fe4000f8ec0ff */
[----:B------:R-:W-:Y:S01]  /*1360*/  UISETP.LT.U32.OR UP0, UPT, UR60, 0x2, !UP0 ;  /* 0x000000023c00788c */ /* 0x000fe2000c701470 */
[----:B------:R-:W-:-:S03]  /*1370*/  UMOV UR7, 0x3 ;  /* 0x0000000300077882 */ /* 0x000fc60000000000 */
[----:B------:R-:W-:Y:S02]  /*1380*/  USEL UR6, URZ, 0x1, !UP0 ;  /* 0x00000001ff067887 */ /* 0x000fe4000c000000 */
[----:B------:R-:W-:Y:S02]  /*1390*/  USEL UR5, URZ, 0x2, !UP0 ;  /* 0x00000002ff057887 */ /* 0x000fe4000c000000 */
[----:B------:R-:W-:Y:S02]  /*13a0*/  USHF.L.U32 UR4, UR7, UR4, URZ ;  /* 0x0000000407047299 */ /* 0x000fe400080006ff */
[----:B------:R-:W-:-:S04]  /*13b0*/  UIADD3 UR5, UPT, UPT, UR6, UR5, URZ ;  /* 0x0000000506057290 */ /* 0x000fc8000fffe0ff */
[----:B------:R-:W-:Y:S02]  /*13c0*/  IMAD.U32 R0, RZ, RZ, UR4 ;  /* 0x00000004ff007e24 */ /* 0x000fe4000f8e00ff */
[----:B------:R-:W-:-:S03]  /*13d0*/  IMAD.U32 R2, RZ, RZ, UR5 ;  /* 0x00000005ff027e24 */ /* 0x000fc6000f8e00ff */
[----:B------:R-:W-:Y:S02]  /*13e0*/  PRMT R8, R0, 0x7610, R8 ;  /* 0x0000761000087816 */ /* 0x000fe40000000008 */
[----:B------:R-:W-:Y:S02]  /*13f0*/  PRMT R7, R2, 0x7610, R7 ;  /* 0x0000761002077816 */ /* 0x000fe40000000007 */
.L_x_18:
[----:B------:R-:W-:Y:S05]  /*1400*/  BRA.U !UP1, `(.L_x_19) ;  /* 0x0000000109d47547 */ /* 0x000fea000b800000 */
[----:B------:R-:W1:Y:S01]  /*1410*/  LDCU.128 UR16, c[0x0][0xb10] ;  /* 0x00016200ff1077ac */ /* 0x000e620008000c00 */
[----:B------:R-:W2:Y:S01]  /*1420*/  LDCU UR6, c[0x0][0x370] ;  /* 0x00006e00ff0677ac */ /* 0x000ea20008000800 */
[----:B------:R-:W3:Y:S01]  /*1430*/  LDCU UR7, c[0x0][0x374] ;  /* 0x00006e80ff0777ac */ /* 0x000ee20008000800 */
[----:B------:R-:W4:Y:S01]  /*1440*/  LDCU UR22, c[0x0][0xb0c] ;  /* 0x00016180ff1677ac */ /* 0x000f220008000800 */
[----:B------:R-:W4:Y:S01]  /*1450*/  LDCU UR24, c[0x0][0xb20] ;  /* 0x00016400ff1877ac */ /* 0x000f220008000800 */
[----:B------:R-:W4:Y:S01]  /*1460*/  LDCU.64 UR8, c[0x0][0xb28] ;  /* 0x00016500ff0877ac */ /* 0x000f220008000a00 */
[----:B-1----:R-:W-:Y:S02]  /*1470*/  UISETP.NE.AND UP3, UPT, UR18, 0x1, UPT ;  /* 0x000000011200788c */ /* 0x002fe4000bf65270 */
[----:B---3--:R-:W-:Y:S02]  /*1480*/  UIMAD.WIDE.U32 UR10, UR7, UR19, URZ ;  /* 0x00000013070a72a5 */ /* 0x008fe4000f8e00ff */
[----:B--2---:R-:W-:-:S02]  /*1490*/  UIMAD.WIDE.U32 UR12, UR6, UR16, URZ ;  /* 0x00000010060c72a5 */ /* 0x004fc4000f8e00ff */
[----:B----4-:R-:W-:Y:S02]  /*14a0*/  UISETP.NE.AND UP0, UPT, UR22, 0x1, UPT ;  /* 0x000000011600788c */ /* 0x010fe4000bf05270 */
[----:B------:R-:W-:Y:S01]  /*14b0*/  UIMAD.WIDE.U32 UR4, UR23, UR16, URZ ;  /* 0x00000010170472a5 */ /* 0x000fe2000f8e00ff */
[----:B------:R-:W-:Y:S02]  /*14c0*/  UMOV UR10, UR11 ;  /* 0x0000000b000a7c82 */ /* 0x000fe40008000000 */
[----:B------:R-:W-:Y:S01]  /*14d0*/  UMOV UR12, UR13 ;  /* 0x0000000d000c7c82 */ /* 0x000fe20008000000 */
[----:B------:R-:W-:Y:S02]  /*14e0*/  @UP3 USHF.R.U32.HI UR7, URZ, UR24, UR10 ;  /* 0x00000018ff073299 */ /* 0x000fe4000801160a */
[----:B------:R-:W-:Y:S01]  /*14f0*/  UISETP.NE.AND UP1, UPT, UR20, 0x1, UPT ;  /* 0x000000011400788c */ /* 0x000fe2000bf25270 */
[----:B------:R-:W-:Y:S02]  /*1500*/  UMOV UR4, UR5 ;  /* 0x0000000500047c82 */ /* 0x000fe40008000000 */
[----:B------:R-:W-:-:S02]  /*1510*/  @UP0 USHF.R.U32.HI UR6, URZ, UR17, UR12 ;  /* 0x00000011ff060299 */ /* 0x000fc4000801160c */
[----:B------:R-:W-:Y:S02]  /*1520*/  USHF.R.U32.HI UR4, URZ, UR17, UR4 ;  /* 0x00000011ff047299 */ /* 0x000fe40008011604 */
[----:B------:R-:W-:Y:S02]  /*1530*/  UIMAD.WIDE.U32 UR12, UR47, UR19, URZ ;  /* 0x000000132f0c72a5 */ /* 0x000fe4000f8e00ff */
[----:B------:R-:W-:Y:S02]  /*1540*/  UIMAD.WIDE.U32 UR10, UR7, UR8, URZ ;  /* 0x00000008070a72a5 */ /* 0x000fe4000f8e00ff */
[----:B------:R-:W-:Y:S02]  /*1550*/  UIMAD.WIDE.U32 UR16, UR6, UR8, URZ ;  /* 0x00000008061072a5 */ /* 0x000fe4000f8e00ff */
[----:B------:R-:W-:-:S03]  /*1560*/  USEL UR5, UR23, UR4, !UP0 ;  /* 0x0000000417057287 */ /* 0x000fc6000c000000 */
[----:B------:R-:W-:Y:S01]  /*1570*/  UMOV UR4, UR13 ;  /* 0x0000000d00047c82 */ /* 0x000fe20008000000 */
[----:B------:R-:W-:Y:S01]  /*1580*/  UMOV UR10, UR11 ;  /* 0x0000000b000a7c82 */ /* 0x000fe20008000000 */
[----:B------:R-:W-:Y:S02]  /*1590*/  USHF.R.U32.HI UR4, URZ, UR24, UR4 ;  /* 0x00000018ff047299 */ /* 0x000fe40008011604 */
[----:B------:R-:W-:Y:S01]  /*15a0*/  @UP1 USHF.R.U32.HI UR7, URZ, UR9, UR10 ;  /* 0x00000009ff071299 */ /* 0x000fe2000801160a */
[----:B------:R-:W-:Y:S01]  /*15b0*/  UMOV UR16, UR17 ;  /* 0x0000001100107c82 */ /* 0x000fe20008000000 */
[----:B------:R-:W-:Y:S02]  /*15c0*/  USEL UR4, UR47, UR4, !UP3 ;  /* 0x000000042f047287 */ /* 0x000fe4000d800000 */
[----:B------:R-:W-:Y:S02]  /*15d0*/  @UP1 USHF.R.U32.HI UR6, URZ, UR9, UR16 ;  /* 0x00000009ff061299 */ /* 0x000fe40008011610 */
[----:B------:R-:W-:-:S02]  /*15e0*/  UIMAD UR7, UR7, UR20, URZ ;  /* 0x00000014070772a4 */ /* 0x000fc4000f8e02ff */
[----:B------:R-:W-:Y:S02]  /*15f0*/  UIMAD UR12, UR6, UR20, URZ ;  /* 0x00000014060c72a4 */ /* 0x000fe4000f8e02ff */
[----:B------:R-:W-:Y:S02]  /*1600*/  UISETP.GE.AND UP0, UPT, UR4, UR7, UPT ;  /* 0x000000070400728c */ /* 0x000fe4000bf06270 */
[----:B------:R-:W-:Y:S02]  /*1610*/  UIMAD.WIDE.U32 UR10, UR4, UR8, URZ ;  /* 0x00000008040a72a5 */ /* 0x000fe4000f8e00ff */
[----:B------:R-:W-:Y:S02]  /*1620*/  UISETP.GE.OR UP0, UPT, UR5, UR12, UP0 ;  /* 0x0000000c0500728c */ /* 0x000fe40008706670 */
[----:B------:R-:W-:Y:S02]  /*1630*/  UIMAD.WIDE.U32 UR12, UR5, UR8, URZ ;  /* 0x00000008050c72a5 */ /* 0x000fe4000f8e00ff */
[----:B------:R-:W-:Y:S01]  /*1640*/  UIADD3 UR10, UPT, UPT, -UR4, URZ, URZ ;  /* 0x000000ff040a7290 */ /* 0x000fe2000fffe1ff */
[----:B------:R-:W-:Y:S01]  /*1650*/  UMOV UR8, UR11 ;  /* 0x0000000b00087c82 */ /* 0x000fe20008000000 */
[----:B------:R-:W-:-:S02]  /*1660*/  UIADD3 UR46, UPT, UPT, -UR5, URZ, URZ ;  /* 0x000000ff052e7290 */ /* 0x000fc4000fffe1ff */
[----:B------:R-:W-:-:S03]  /*1670*/  USHF.R.U32.HI UR8, URZ, UR9, UR8 ;  /* 0x00000009ff087299 */ /* 0x000fc60008011608 */
[----:B------:R-:W-:Y:S01]  /*1680*/  @!UP0 UMOV UR7, UR13 ;  /* 0x0000000d00078c82 */ /* 0x000fe20008000000 */
[----:B------:R-:W-:Y:S02]  /*1690*/  UIMAD UR47, UR18, UR10, UR47 ;  /* 0x0000000a122f72a4 */ /* 0x000fe4000f8e022f */
[----:B------:R-:W-:Y:S02]  /*16a0*/  USEL UR8, UR4, UR8, !UP1 ;  /* 0x0000000804087287 */ /* 0x000fe4000c800000 */
[----:B------:R-:W-:Y:S02]  /*16b0*/  @!UP0 USHF.R.U32.HI UR7, URZ, UR9, UR7 ;  /* 0x00000009ff078299 */ /* 0x000fe40008011607 */
[----:B------:R-:W-:Y:S02]  /*16c0*/  UIADD3 UR9, UPT, UPT, -UR8, URZ, URZ ;  /* 0x000000ff08097290 */ /* 0x000fe4000fffe1ff */
[----:B------:R-:W-:Y:S02]  /*16d0*/  @!UP0 USEL UR7, UR5, UR7, !UP1 ;  /* 0x0000000705078287 */ /* 0x000fe4000c800000 */
[----:B------:R-:W-:-:S02]  /*16e0*/  UIMAD UR9, UR20, UR9, UR4 ;  /* 0x00000009140972a4 */ /* 0x000fc4000f8e0204 */
[----:B------:R-:W-:Y:S02]  /*16f0*/  @!UP0 UIADD3 UR8, UPT, UPT, UR8, -UR7, URZ ;  /* 0x8000000708088290 */ /* 0x000fe4000fffe0ff */
[----:B------:R-:W-:Y:S02]  /*1700*/  @!UP0 UIMAD UR6, UR9, UR6, UR7 ;  /* 0x00000006090682a4 */ /* 0x000fe4000f8e0207 */
[----:B------:R-:W-:Y:S02]  /*1710*/  @!UP0 UIMAD UR4, UR8, UR20, UR5 ;  /* 0x00000014080482a4 */ /* 0x000fe4000f8e0205 */
[----:B------:R-:W-:Y:S02]  /*1720*/  UIMAD UR46, UR22, UR46, UR23 ;  /* 0x0000002e162e72a4 */ /* 0x000fe4000f8e0217 */
[----:B------:R-:W-:Y:S01]  /*1730*/  UIMAD UR47, UR4, UR18, UR47 ;  /* 0x00000012042f72a4 */ /* 0x000fe2000f8e022f */
[----:B------:R-:W-:Y:S02]  /*1740*/  @!UP0 UMOV UR5, UR6 ;  /* 0x0000000600058c82 */ /* 0x000fe40008000000 */
[----:B------:R-:W-:-:S12]  /*1750*/  UIMAD UR46, UR5, UR22, UR46 ;  /* 0x00000016052e72a4 */ /* 0x000fd8000f8e022e */
.L_x_19:
[----:B------:R-:W-:Y:S02]  /*1760*/  UISETP.NE.AND UP1, UPT, UR25, 0x1, UPT ;  /* 0x000000011900788c */ /* 0x000fe4000bf25270 */
[----:B------:R-:W-:-:S07]  /*1770*/  UISETP.NE.AND UP0, UPT, UR14, 0x2, UPT ;  /* 0x000000020e00788c */ /* 0x000fce000bf05270 */
[----:B------:R-:W-:Y:S05]  /*1780*/  BRA.U UP1, `(.L_x_20) ;  /* 0x0000000101407547 */ /* 0x000fea000b800000 */
[----:B------:R-:W1:Y:S01]  /*1790*/  LDCU.128 UR8, c[0x0][0xb10] ;  /* 0x00016200ff0877ac */ /* 0x000e620008000c00 */
[----:B------:R-:W2:Y:S01]  /*17a0*/  LDCU UR12, c[0x0][0xb0c] ;  /* 0x00016180ff0c77ac */ /* 0x000ea20008000800 */
[----:B------:R-:W3:Y:S01]  /*17b0*/  LDCU UR13, c[0x0][0xb20] ;  /* 0x00016400ff0d77ac */ /* 0x000ee20008000800 */
[----:B-1----:R-:W-:Y:S02]  /*17c0*/  UIMAD.WIDE.U32 UR4, UR46, UR8, URZ ;  /* 0x000000082e0472a5 */ /* 0x002fe4000f8e00ff */
[----:B------:R-:W-:Y:S02]  /*17d0*/  UIMAD.WIDE.U32 UR6, UR47, UR11, URZ ;  /* 0x0000000b2f0672a5 */ /* 0x000fe4000f8e00ff */
[----:B--2---:R-:W-:Y:S02]  /*17e0*/  UISETP.NE.AND UP1, UPT, UR12, 0x1, UPT ;  /* 0x000000010c00788c */ /* 0x004fe4000bf25270 */
[----:B------:R-:W-:-:S03]  /*17f0*/  USHF.R.U32.HI UR5, URZ, UR9, UR5 ;  /* 0x00000009ff057299 */ /* 0x000fc60008011605 */
[----:B------:R-:W-:Y:S01]  /*1800*/  UMOV UR4, UR7 ;  /* 0x0000000700047c82 */ /* 0x000fe20008000000 */
[----:B------:R-:W-:Y:S02]  /*1810*/  USEL UR5, UR46, UR5, !UP1 ;  /* 0x000000052e057287 */ /* 0x000fe4000c800000 */
[----:B------:R-:W-:Y:S02]  /*1820*/  UISETP.NE.AND UP1, UPT, UR10, 0x1, UPT ;  /* 0x000000010a00788c */ /* 0x000fe4000bf25270 */
[----:B---3--:R-:W-:-:S04]  /*1830*/  USHF.R.U32.HI UR4, URZ, UR13, UR4 ;  /* 0x0000000dff047299 */ /* 0x008fc80008011604 */
[----:B------:R-:W-:-:S04]  /*1840*/  USEL UR4, UR47, UR4, !UP1 ;  /* 0x000000042f047287 */ /* 0x000fc8000c800000 */
[----:B------:R-:W-:Y:S02]  /*1850*/  UIADD3 UR6, UPT, UPT, -UR4, UR5, URZ ;  /* 0x0000000504067290 */ /* 0x000fe4000fffe1ff */
[----:B------:R-:W-:Y:S02]  /*1860*/  UIADD3 UR4, UPT, UPT, UR4, -UR5, URZ ;  /* 0x8000000504047290 */ /* 0x000fe4000fffe0ff */
[----:B------:R-:W-:Y:S02]  /*1870*/  UIMAD UR47, UR6, UR10, UR47 ;  /* 0x0000000a062f72a4 */ /* 0x000fe4000f8e022f */
[----:B------:R-:W-:-:S12]  /*1880*/  UIMAD UR46, UR4, UR12, UR46 ;  /* 0x0000000c042e72a4 */ /* 0x000fd8000f8e022e */
.L_x_20:
[----:B------:R-:W-:Y:S05]  /*1890*/  BRA.U !UP6, `(.L_x_21) ;  /* 0x000000010e0c7547 */ /* 0x000fea000b800000 */
[----:B------:R-:W-:Y:S01]  /*18a0*/  UCGABAR_WAIT ;  /* 0x0000000000007dc7 */ /* 0x000fe20008000000 */
[----:B------:R-:W-:Y:S01]  /*18b0*/  CCTL.IVALL ;  /* 0x00000000ff00798f */ /* 0x000fe20002000000 */
[----:B------:R-:W-:Y:S05]  /*18c0*/  BRA `(.L_x_22) ;  /* 0x0000000000047947 */ /* 0x000fea0003800000 */
.L_x_21:
[----:B------:R-:W-:Y:S06]  /*18d0*/  BAR.SYNC.DEFER_BLOCKING 0x0 ;  /* 0x0000000000007b1d */ /* 0x000fec0000010000 */
.L_x_22:
[----:B------:R-:W-:Y:S05]  /*18e0*/  BRA.U UP0, `(.L_x_23) ;  /* 0x0000001d00647547 */ /* 0x000fea000b800000 */
[----:B------:R-:W1:Y:S01]  /*18f0*/  LDCU UR6, c[0x0][0x38c] ;  /* 0x00007180ff0677ac */ /* 0x000e620008000800 */
[----:B------:R-:W-:Y:S01]  /*1900*/  PLOP3.LUT P1, PT, PT, PT, UP4, 0x80, 0x8 ;  /* 0x000000000008781c */ /* 0x000fe20003f2f048 */
[----:B------:R-:W-:Y:S01]  /*1910*/  HFMA2 R12, -RZ, RZ, 0, 0 ;  /* 0x00000000ff0c7431 */ /* 0x000fe200000001ff */
[----:B------:R-:W-:Y:S01]  /*1920*/  ISETP.NE.AND P2, PT, R14, RZ, P3 ;  /* 0x000000ff0e00720c */ /* 0x000fe20001f45270 */
[----:B------:R-:W-:Y:S01]  /*1930*/  IMAD.MOV.U32 R0, RZ, RZ, 0x1 ;  /* 0x00000001ff007424 */ /* 0x000fe200078e00ff */
[----:B------:R-:W-:Y:S01]  /*1940*/  PLOP3.LUT P1, PT, P1, PT, PT, 0x8, 0x80 ;  /* 0x000000000080781c */ /* 0x000fe20000f2e170 */
[----:B------:R-:W-:Y:S01]  /*1950*/  IMAD.MOV.U32 R9, RZ, RZ, RZ ;  /* 0x000000ffff097224 */ /* 0x000fe200078e00ff */
[----:B------:R-:W-:Y:S01]  /*1960*/  MOV R11, 0x1 ;  /* 0x00000001000b7802 */ /* 0x000fe20000000f00 */
[----:B------:R-:W-:Y:S01]  /*1970*/  IMAD.MOV.U32 R10, RZ, RZ, RZ ;  /* 0x000000ffff0a7224 */ /* 0x000fe200078e00ff */
[----:B------:R-:W2:Y:S01]  /*1980*/  LDCU UR39, c[0x0][0x370] ;  /* 0x00006e00ff2777ac */ /* 0x000ea20008000800 */
[----:B------:R-:W-:Y:S01]  /*1990*/  ULOP3.LUT UR48, UR23, 0x1, URZ, 0xc0, !UPT ;  /* 0x0000000117307892 */ /* 0x000fe2000f8ec0ff */
[----:B------:R-:W3:Y:S01]  /*19a0*/  LDCU.64 UR26, c[0x0][0x348] ;  /* 0x00006900ff1a77ac */ /* 0x000ee20008000a00 */
[----:B-1----:R-:W-:-:S02]  /*19b0*/  UIADD3 UR5, UPT, UPT, UR6, 0xf, URZ ;  /* 0x0000000f06057890 */ /* 0x002fc4000fffe0ff */
[----:B------:R-:W-:Y:S02]  /*19c0*/  UIADD3 UR44, UPT, UPT, UR6, 0x1e, URZ ;  /* 0x0000001e062c7890 */ /* 0x000fe4000fffe0ff */
[----:B------:R-:W-:Y:S02]  /*19d0*/  USHF.R.S32.HI UR4, URZ, 0x1f, UR5 ;  /* 0x0000001fff047899 */ /* 0x000fe40008011405 */
[----:B------:R-:W-:Y:S02]  /*19e0*/  USHF.L.U32 UR45, UR23, 0x7, URZ ;  /* 0x00000007172d7899 */ /* 0x000fe400080006ff */
[----:B------:R-:W-:Y:S02]  /*19f0*/  ULEA.HI UR4, UR4, UR5, URZ, 0x4 ;  /* 0x0000000504047291 */ /* 0x000fe4000f8f20ff */
[----:B------:R-:W-:Y:S02]  /*1a00*/  UIADD3 UR5, UPT, UPT, UR6, -0x1, URZ ;  /* 0xffffffff06057890 */ /* 0x000fe4000fffe0ff */
[----:B------:R-:W-:-:S02]  /*1a10*/  USHF.R.S32.HI UR41, URZ, 0x4, UR4 ;  /* 0x00000004ff297899 */ /* 0x000fc40008011404 */
[----:B------:R-:W-:Y:S02]  /*1a20*/  UISETP.GE.U32.AND UP1, UPT, UR5, -0x1f, UPT ;  /* 0xffffffe10500788c */ /* 0x000fe4000bf26070 */
[----:B------:R-:W-:Y:S01]  /*1a30*/  UISETP.LT.U32.AND UP0, UPT, UR41, 0x16, UPT ;  /* 0x000000162900788c */ /* 0x000fe2000bf01070 */
[----:B------:R-:W1:Y:S03]  /*1a40*/  LDCU UR38, c[0x0][0x374] ;  /* 0x00006e80ff2677ac */ /* 0x000e660008000800 */
[----:B------:R-:W-:Y:S02]  /*1a50*/  USEL UR40, UR41, 0x16, UP0 ;  /* 0x0000001629287887 */ /* 0x000fe40008000000 */
[----:B------:R-:W-:Y:S02]  /*1a60*/  UISETP.NE.AND UP0, UPT, UR14, URZ, UPT ;  /* 0x000000ff0e00728c */ /* 0x000fe4000bf05270 */
[----:B------:R-:W-:-:S02]  /*1a70*/  UIADD3 UR4, UPT, UPT, UR40, -0x1, URZ ;  /* 0xffffffff28047890 */ /* 0x000fc4000fffe0ff */
[----:B------:R-:W-:Y:S02]  /*1a80*/  @UP1 UIADD3 UR4, UPT, UPT, UR40, URZ, URZ ;  /* 0x000000ff28041290 */ /* 0x000fe4000fffe0ff */
[----:B------:R-:W-:Y:S02]  /*1a90*/  USEL UR14, UR53, 0x2, UP0 ;  /* 0x00000002350e7887 */ /* 0x000fe40008000000 */
[----:B------:R-:W-:Y:S02]  /*1aa0*/  UIADD3 UR43, UPT, UPT, UR41, -UR40, URZ ;  /* 0x80000028292b7290 */ /* 0x000fe4000fffe0ff */
[----:B------:R-:W-:Y:S02]  /*1ab0*/  UIADD3 UR30, UPT, UPT, UR4, 0x1, URZ ;  /* 0x00000001041e7890 */ /* 0x000fe4000fffe0ff */
[----:B------:R-:W-:Y:S01]  /*1ac0*/  UIADD3 UR42, UPT, UPT, -UR4, URZ, URZ ;  /* 0x000000ff042a7290 */ /* 0x000fe2000fffe1ff */
[----:B-123--:R-:W-:-:S11]  /*1ad0*/  UMOV UR6, URZ ;  /* 0x000000ff00067c82 */ /* 0x00efd60008000000 */
.L_x_43:
[----:B------:R-:W-:Y:S01]  /*1ae0*/  UISETP.NE.AND UP0, UPT, UR15, URZ, UPT ;  /* 0x000000ff0f00728c */ /* 0x000fe2000bf05270 */
[----:B------:R-:W1:Y:S08]  /*1af0*/  S2UR UR15, SR_CgaCtaId ;  /* 0x00000000000f79c3 */ /* 0x000e700000008800 */
[----:B------:R-:W-:Y:S05]  /*1b00*/  BRA.U UP0, `(.L_x_24) ;  /* 0x0000000100347547 */ /* 0x000fea000b800000 */
[----:B------:R-:W2:Y:S01]  /*1b10*/  S2R R2, SR_CgaCtaId ;  /* 0x0000000000027919 */ /* 0x000ea20000008800 */
[----:B------:R-:W-:-:S04]  /*1b20*/  MOV R3, 0x400 ;  /* 0x0000040000037802 */ /* 0x000fc80000000f00 */
[----:B--2---:R-:W-:Y:S02]  /*1b30*/  LEA R2, R2, R3, 0x18 ;  /* 0x0000000302027211 */ /* 0x004fe400078ec0ff */
[----:B------:R-:W-:-:S03]  /*1b40*/  SHF.L.U32 R3, R11, 0x1f, RZ ;  /* 0x0000001f0b037819 */ /* 0x000fc600000006ff */
[----:B------:R-:W-:-:S04]  /*1b50*/  IMAD R2, R10, 0x8, R2 ;  /* 0x000000080a027824 */ /* 0x000fc800078e0202 */
[----:B------:R-:W2:Y:S02]  /*1b60*/  SYNCS.PHASECHK.TRANS64.TRYWAIT P0, [R2+URZ+0x1f0], R3 ;  /* 0x0001f003020075a7 */ /* 0x000ea400080011ff */
[----:B--2---:R-:W-:Y:S05]  /*1b70*/  @!P0 BRA `(.L_x_25) ;  /* 0x0000009000388947 */ /* 0x004fea0003800000 */
.L_x_142:
[----:B------:R2:W-:Y:S02]  /*1b80*/  SYNCS.ARRIVE.TRANS64.A1T0 RZ, [R2+URZ+0x1e0], RZ ;  /* 0x0001e0ff02ff79a7 */ /* 0x0005e400081000ff */
[----:B--2---:R-:W-:-:S05]  /*1b90*/  VIADD R2, R10, 0x1 ;  /* 0x000000010a027836 */ /* 0x004fca0000000000 */
[----:B------:R-:W-:-:S04]  /*1ba0*/  ISETP.NE.AND P0, PT, R2, 0x2, PT ;  /* 0x000000020200780c */ /* 0x000fc80003f05270 */
[----:B------:R-:W-:Y:S02]  /*1bb0*/  SEL R3, RZ, 0x1, P0 ;  /* 0x00000001ff037807 */ /* 0x000fe40000000000 */
[----:B------:R-:W-:Y:S02]  /*1bc0*/  SEL R10, R2, RZ, P0 ;  /* 0x000000ff020a7207 */ /* 0x000fe40000000000 */
[----:B------:R-:W-:-:S07]  /*1bd0*/  LOP3.LUT R11, R11, R3, RZ, 0x3c, !PT ;  /* 0x000000030b0b7212 */ /* 0x000fce00078e3cff */
.L_x_24:
[----:B------:R-:W-:Y:S01]  /*1be0*/  UMOV UR4, 0x400 ;  /* 0x0000040000047882 */ /* 0x000fe20000000000 */
[----:B------:R-:W-:Y:S01]  /*1bf0*/  SHF.L.U32 R2, R0, 0x1f, RZ ;  /* 0x0000001f00027819 */ /* 0x000fe200000006ff */
[----:B-1----:R-:W-:Y:S02]  /*1c00*/  ULEA UR4, UR15, UR4, 0x18 ;  /* 0x000000040f047291 */ /* 0x002fe4000f8ec0ff */
[----:B------:R-:W-:Y:S02]  /*1c10*/  UISETP.GE.U32.AND UP0, UPT, UR44, 0x1f, UPT ;  /* 0x0000001f2c00788c */ /* 0x000fe4000bf06070 */
[----:B------:R-:W-:Y:S02]  /*1c20*/  ULEA UR5, UR6, UR4, 0x3 ;  /* 0x0000000406057291 */ /* 0x000fe4000f8e18ff */
[----:B------:R-:W-:Y:S01]  /*1c30*/  ULEA UR11, UR47, UR48, 0x1 ;  /* 0x000000302f0b7291 */ /* 0x000fe2000f8e08ff */
[----:B------:R-:W-:-:S03]  /*1c40*/  UMOV UR7, URZ ;  /* 0x000000ff00077c82 */ /* 0x000fc60008000000 */
[----:B------:R-:W-:-:S03]  /*1c50*/  UIMAD UR11, UR11, 0x50, URZ ;  /* 0x000000500b0b78a4 */ /* 0x000fc6000f8e02ff */
[----:B------:R1:W2:Y:S01]  /*1c60*/  SYNCS.PHASECHK.TRANS64.TRYWAIT P0, [UR5+0xb0], R2 ;  /* 0x0000b002ff0075a7 */ /* 0x0002a20008001105 */
[----:B------:R-:W-:-:S04]  /*1c70*/  ULEA.HI UR5, UR46, UR46, URZ, 0x1 ;  /* 0x0000002e2e057291 */ /* 0x000fc8000f8f08ff */
[----:B------:R-:W-:-:S04]  /*1c80*/  USHF.L.U32 UR5, UR5, 0x7, URZ ;  /* 0x0000000705057899 */ /* 0x000fc800080006ff */
[----:B------:R-:W-:-:S04]  /*1c90*/  ULOP3.LUT UR35, UR5, 0xffffff00, URZ, 0xc0, !UPT ;  /* 0xffffff0005237892 */ /* 0x000fc8000f8ec0ff */
[----:B------:R-:W-:Y:S01]  /*1ca0*/  ULOP3.LUT UR35, UR35, 0x80, UR45, 0xf8, !UPT ;  /* 0x0000008023237892 */ /* 0x000fe2000f8ef82d */
[----:B------:R-:W-:Y:S11]  /*1cb0*/  BRA.U !UP0, `(.L_x_26) ;  /* 0x0000000108c07547 */ /* 0x000ff6000b800000 */
[----:B------:R-:W-:Y:S01]  /*1cc0*/  UMOV UR13, UR42 ;  /* 0x0000002a000d7c82 */ /* 0x000fe20008000000 */
[----:B------:R-:W-:Y:S01]  /*1cd0*/  UMOV UR5, UR6 ;  /* 0x0000000600057c82 */ /* 0x000fe20008000000 */
[----:B------:R-:W-:-:S05]  /*1ce0*/  UMOV UR34, URZ ;  /* 0x000000ff00227c82 */ /* 0x000fca0008000000 */
.L_x_32:
[----:B--2---:R-:W-:Y:S01]  /*1cf0*/  @P3 MOV R3, 0x3400 ;  /* 0x0000340000033802 */ /* 0x004fe20000000f00 */
[----:B------:R-:W-:Y:S01]  /*1d00*/  ULEA UR33, UR5, UR4, 0x3 ;  /* 0x0000000405217291 */ /* 0x000fe2000f8e18ff */
[----:B--234-:R-:W-:Y:S11]  /*1d10*/  @P0 BRA `(.L_x_27) ;  /* 0x00000000000c0947 */ /* 0x01cff60003800000 */
[----:B-1----:R-:W-:Y:S04]  /*1d20*/  SHF.L.U32 R2, R0, 0x1f, RZ ;  /* 0x0000001f00027819 */ /* 0x002fe800000006ff */
[----:B------:R-:W1:Y:S02]  /*1d30*/  SYNCS.PHASECHK.TRANS64.TRYWAIT P0, [UR33+0xb0], R2 ;  /* 0x0000b002ff0075a7 */ /* 0x000e640008001121 */
[----:B-1----:R-:W-:Y:S05]  /*1d40*/  @!P0 BRA `(.L_x_28) ;  /* 0x0000008c00d88947 */ /* 0x002fea0003800000 */
.L_x_27:
[----:B------:R2:W-:Y:S01]  /*1d50*/  @P3 SYNCS.ARRIVE.TRANS64 RZ, [UR33], R3 ;  /* 0x00000003ffff39a7 */ /* 0x0005e20008000021 */
[----:B------:R-:W-:Y:S02]  /*1d60*/  ULOP3.LUT UR6, UR14, 0x2, URZ, 0xfc, !UPT ;  /* 0x000000020e067892 */ /* 0x000fe4000f8efcff */
[----:B------:R-:W-:Y:S02]  /*1d70*/  UIADD3 UR13, UPT, UPT, UR13, 0x1, URZ ;  /* 0x000000010d0d7890 */ /* 0x000fe4000fffe0ff */
[----:B------:R-:W-:Y:S02]  /*1d80*/  UISETP.NE.AND UP0, UPT, UR6, 0x2, UPT ;  /* 0x000000020600788c */ /* 0x000fe4000bf05270 */
[----:B------:R-:W-:Y:S07]  /*1d90*/  UISETP.NE.AND UP2, UPT, UR13, 0x1, UPT ;  /* 0x000000010d00788c */ /* 0x000fee000bf45270 */
[----:B------:R-:W-:Y:S05]  /*1da0*/  BRA.U UP0, `(.L_x_29) ;  /* 0x0000000100047547 */ /* 0x000fea000b800000 */
[----:B------:R-:W-:Y:S05]  /*1db0*/  BPT.TRAP 0x1 ;  /* 0x000000040000795c */ /* 0x000fea0000300000 */
.L_x_29:
[----:B------:R-:W-:Y:S04]  /*1dc0*/  BSSY.RECONVERGENT B0, `(.L_x_30) ;  /* 0x0000003000007945 */ /* 0x000fe80003800200 */
[----:B------:R-:W-:Y:S05]  /*1dd0*/  @!P2 BRA `(.L_x_31) ;  /* 0x000000000004a947 */ /* 0x000fea0003800000 */
[----:B------:R-:W-:Y:S05]  /*1de0*/  BPT.TRAP 0x1 ;  /* 0x000000040000795c */ /* 0x000fea0000300000 */
.L_x_31:
[----:B------:R-:W-:Y:S05]  /*1df0*/  BSYNC.RECONVERGENT B0 ;  /* 0x0000000000007941 */ /* 0x000fea0003800200 */
.L_x_30:
[----:B------:R-:W-:Y:S02]  /*1e00*/  UIADD3 UR6, UPT, UPT, UR5, 0x1, URZ ;  /* 0x0000000105067890 */ /* 0x000fe4000fffe0ff */
[----:B------:R-:W-:Y:S02]  /*1e10*/  UIADD3 UR18, UP1, UPT, UR26, 0x80, URZ ;  /* 0x000000801a127890 */ /* 0x000fe4000ff3e0ff */
[----:B------:R-:W-:Y:S02]  /*1e20*/  UISETP.NE.AND UP0, UPT, UR6, 0x16, UPT ;  /* 0x000000160600788c */ /* 0x000fe4000bf05270 */
[----:B------:R-:W-:Y:S02]  /*1e30*/  ULEA UR32, UR5, UR4, 0xc ;  /* 0x0000000405207291 */ /* 0x000fe4000f8e60ff */
[----:B------:R-:W-:Y:S02]  /*1e40*/  USEL UR8, URZ, 0x1, UP0 ;  /* 0x00000001ff087887 */ /* 0x000fe40008000000 */
[----:B------:R-:W-:Y:S02]  /*1e50*/  USEL UR6, UR6, URZ, UP0 ;  /* 0x000000ff06067287 */ /* 0x000fe40008000000 */
[----:B------:R-:W-:Y:S02]  /*1e60*/  ULOP3.LUT UR33, UR33, 0xfefffff8, URZ, 0xc0, !UPT ;  /* 0xfefffff821217892 */ /* 0x000fe4000f8ec0ff */
[----:B------:R-:W-:Y:S01]  /*1e70*/  ULEA UR7, UR6, UR4, 0x3 ;  /* 0x0000000406077291 */ /* 0x000fe2000f8e18ff */
[----:B------:R-:W-:Y:S01]  /*1e80*/  LOP3.LUT R0, R0, UR8, RZ, 0x3c, !PT ;  /* 0x0000000800007c12 */ /* 0x000fe2000f8e3cff */
[----:B------:R-:W-:Y:S02]  /*1e90*/  UIADD3.X UR19, UPT, UPT, URZ, UR27, URZ, UP1, !UPT ;  /* 0x0000001bff137290 */ /* 0x000fe40008ffe4ff */
[----:B------:R-:W-:Y:S01]  /*1ea0*/  UIADD3 UR32, UPT, UPT, UR32, 0x14600, URZ ;  /* 0x0001460020207890 */ /* 0x000fe2000fffe0ff */
[----:B-1----:R-:W-:Y:S01]  /*1eb0*/  SHF.L.U32 R2, R0, 0x1f, RZ ;  /* 0x0000001f00027819 */ /* 0x002fe200000006ff */
[----:B------:R-:W-:Y:S01]  /*1ec0*/  UIMAD UR8, UR5, 0xa00, UR4 ;  /* 0x00000a00050878a4 */ /* 0x000fe2000f8e0204 */
[----:B------:R-:W-:Y:S02]  /*1ed0*/  UMOV UR22, 0x0 ;  /* 0x0000000000167882 */ /* 0x000fe40000000000 */
[----:B------:R3:W4:Y:S01]  /*1ee0*/  SYNCS.PHASECHK.TRANS64.TRYWAIT P0, [UR7+0xb0], R2 ;  /* 0x0000b002ff0075a7 */ /* 0x0007220008001107 */
[----:B------:R-:W-:Y:S01]  /*1ef0*/  UMOV UR23, 0x10000000 ;  /* 0x1000000000177882 */ /* 0x000fe20000000000 */
[----:B------:R-:W-:Y:S02]  /*1f00*/  UIADD3 UR16, UP0, UPT, UR26, 0x180, URZ ;  /* 0x000001801a107890 */ /* 0x000fe4000ff1e0ff */
[----:B------:R1:W-:Y:S01]  /*1f10*/  UTMALDG.3D.2CTA [UR32], [UR18], desc[UR22] ;  /* 0x00001620120075b4 */ /* 0x0003e20008211000 */
[----:B------:R-:W-:Y:S02]  /*1f20*/  UIADD3 UR8, UPT, UPT, UR8, 0x2a600, URZ ;  /* 0x0002a60008087890 */ /* 0x000fe4000fffe0ff */
[----:B------:R-:W-:Y:S01]  /*1f30*/  UIADD3.X UR17, UPT, UPT, URZ, UR27, URZ, UP0, !UPT ;  /* 0x0000001bff117290 */ /* 0x000fe200087fe4ff */
[----:B------:R-:W-:Y:S01]  /*1f40*/  UMOV UR10, UR34 ;  /* 0x00000022000a7c82 */ /* 0x000fe20008000000 */
[----:B------:R-:W-:Y:S01]  /*1f50*/  UMOV UR12, UR36 ;  /* 0x00000024000c7c82 */ /* 0x000fe20008000000 */
[----:B------:R-:W-:Y:S01]  /*1f60*/  UMOV UR9, UR33 ;  /* 0x0000002100097c82 */ /* 0x000fe20008000000 */
[----:B------:R-:W-:Y:S01]  /*1f70*/  UMOV UR7, UR30 ;  /* 0x0000001e00077c82 */ /* 0x000fe20008000000 */
[----:B------:R-:W-:Y:S04]  /*1f80*/  UMOV UR5, UR6 ;  /* 0x0000000600057c82 */ /* 0x000fe80008000000 */
[----:B------:R3:W-:Y:S01]  /*1f90*/  UTMALDG.3D.2CTA [UR8], [UR16], desc[UR22] ;  /* 0x00001608100075b4 */ /* 0x0007e20008211000 */
[----:B-1----:R-:W-:Y:S01]  /*1fa0*/  UIADD3 UR34, UPT, UPT, UR34, 0x10, URZ ;  /* 0x0000001022227890 */ /* 0x002fe2000fffe0ff */
[----:B------:R-:W-:Y:S11]  /*1fb0*/  BRA.U UP2, `(.L_x_32) ;  /* 0xfffffffd024c7547 */ /* 0x000ff6000b83ffff */
.L_x_26:
[----:B------:R-:W-:Y:S01]  /*1fc0*/  ULEA UR5, UR6, UR4, 0x3 ;  /* 0x0000000406057291 */ /* 0x000fe2000f8e18ff */
[----:B-1-3--:R-:W-:Y:S01]  /*1fd0*/  SHF.L.U32 R2, R0, 0x1f, RZ ;  /* 0x0000001f00027819 */ /* 0x00afe200000006ff */
[----:B------:R-:W-:Y:S01]  /*1fe0*/  @!P1 SYNCS.ARRIVE.TRANS64.A1T0 RZ, [UR4+0x188], RZ ;  /* 0x000188ffffff99a7 */ /* 0x000fe20008100004 */
[----:B------:R-:W-:-:S06]  /*1ff0*/  UISETP.GT.AND UP0, UPT, UR41, UR40, UPT ;  /* 0x000000282900728c */ /* 0x000fcc000bf04270 */
[----:B--2-4-:R1:W2:Y:S03]  /*2000*/  SYNCS.PHASECHK.TRANS64.TRYWAIT P0, [UR5+0xb0], R2 ;  /* 0x0000b002ff0075a7 */ /* 0x0142a60008001105 */
[----:B------:R-:W-:Y:S05]  /*2010*/  BRA.U !UP0, `(.L_x_33) ;  /* 0x0000000108c07547 */ /* 0x000fea000b800000 */
[----:B------:R-:W-:Y:S01]  /*2020*/  UIADD3 UR13, UPT, UPT, UR43, UR7, URZ ;  /* 0x000000072b0d7290 */ /* 0x000fe2000fffe0ff */
[----:B------:R-:W-:-:S11]  /*2030*/  UMOV UR5, UR6 ;  /* 0x0000000600057c82 */ /* 0x000fd60008000000 */
.L_x_39:
[----:B--2---:R-:W-:Y:S01]  /*2040*/  @P3 MOV R3, 0x3400 ;  /* 0x0000340000033802 */ /* 0x004fe20000000f00 */
[----:B------:R-:W-:Y:S01]  /*2050*/  ULEA UR17, UR5, UR4, 0x3 ;  /* 0x0000000405117291 */ /* 0x000fe2000f8e18ff */
[----:B--2-4-:R-:W-:Y:S11]  /*2060*/  @P0 BRA `(.L_x_34) ;  /* 0x00000000000c0947 */ /* 0x014ff60003800000 */
[----:B-1----:R-:W-:Y:S04]  /*2070*/  SHF.L.U32 R2, R0, 0x1f, RZ ;  /* 0x0000001f00027819 */ /* 0x002fe800000006ff */
[----:B------:R-:W1:Y:S02]  /*2080*/  SYNCS.PHASECHK.TRANS64.TRYWAIT P0, [UR17+0xb0], R2 ;  /* 0x0000b002ff0075a7 */ /* 0x000e640008001111 */
[----:B-1----:R-:W-:Y:S05]  /*2090*/  @!P0 BRA `(.L_x_35) ;  /* 0x0000008c001c8947 */ /* 0x002fea0003800000 */
.L_x_34:
[----:B------:R2:W-:Y:S01]  /*20a0*/  @P3 SYNCS.ARRIVE.TRANS64 RZ, [UR17], R3 ;  /* 0x00000003ffff39a7 */ /* 0x0005e20008000011 */
[----:B------:R-:W-:Y:S04]  /*20b0*/  ULOP3.LUT UR6, UR14, 0x2, URZ, 0xfc, !UPT ;  /* 0x000000020e067892 */ /* 0x000fe8000f8efcff */
[----:B------:R-:W-:Y:S09]  /*20c0*/  UISETP.NE.AND UP0, UPT, UR6, 0x2, UPT ;  /* 0x000000020600788c */ /* 0x000ff2000bf05270 */
[----:B------:R-:W-:Y:S05]  /*20d0*/  BRA.U UP0, `(.L_x_36) ;  /* 0x0000000100047547 */ /* 0x000fea000b800000 */
[----:B------:R-:W-:Y:S05]  /*20e0*/  BPT.TRAP 0x1 ;  /* 0x000000040000795c */ /* 0x000fea0000300000 */
.L_x_36:
[----:B------:R-:W-:Y:S04]  /*20f0*/  BSSY.RECONVERGENT B0, `(.L_x_37) ;  /* 0x0000003000007945 */ /* 0x000fe80003800200 */
[----:B------:R-:W-:Y:S05]  /*2100*/  @!P2 BRA `(.L_x_38) ;  /* 0x000000000004a947 */ /* 0x000fea0003800000 */
[----:B------:R-:W-:Y:S05]  /*2110*/  BPT.TRAP 0x1 ;  /* 0x000000040000795c */ /* 0x000fea0000300000 */
.L_x_38:
[----:B------:R-:W-:Y:S05]  /*2120*/  BSYNC.RECONVERGENT B0 ;  /* 0x0000000000007941 */ /* 0x000fea0003800200 */
.L_x_37:
[----:B------:R-:W-:Y:S02]  /*2130*/  UIADD3 UR6, UPT, UPT, UR5, 0x1, URZ ;  /* 0x0000000105067890 */ /* 0x000fe4000fffe0ff */
[----:B------:R-:W-:Y:S02]  /*2140*/  ULEA UR16, UR5, UR4, 0xc ;  /* 0x0000000405107291 */ /* 0x000fe4000f8e60ff */
[----:B------:R-:W-:Y:S02]  /*2150*/  UISETP.NE.AND UP0, UPT, UR6, 0x16, UPT ;  /* 0x000000160600788c */ /* 0x000fe4000bf05270 */
[----:B------:R-:W-:Y:S02]  /*2160*/  UIADD3 UR24, UP1, UPT, UR26, 0x80, URZ ;  /* 0x000000801a187890 */ /* 0x000fe4000ff3e0ff */
[----:B------:R-:W-:Y:S02]  /*2170*/  USEL UR9, URZ, 0x1, UP0 ;  /* 0x00000001ff097887 */ /* 0x000fe40008000000 */
[----:B------:R-:W-:Y:S02]  /*2180*/  USEL UR6, UR6, URZ, UP0 ;  /* 0x000000ff06067287 */ /* 0x000fe40008000000 */
[----:B------:R-:W-:Y:S02]  /*2190*/  ULOP3.LUT UR17, UR17, 0xfefffff8, URZ, 0xc0, !UPT ;  /* 0xfefffff811117892 */ /* 0x000fe4000f8ec0ff */
[----:B------:R-:W-:Y:S01]  /*21a0*/  ULEA UR8, UR6, UR4, 0x3 ;  /* 0x0000000406087291 */ /* 0x000fe2000f8e18ff */
[----:B------:R-:W-:Y:S01]  /*21b0*/  LOP3.LUT R0, R0, UR9, RZ, 0x3c, !PT ;  /* 0x0000000900007c12 */ /* 0x000fe2000f8e3cff */
[----:B------:R-:W-:Y:S02]  /*21c0*/  USHF.L.U32 UR18, UR7, 0x4, URZ ;  /* 0x0000000407127899 */ /* 0x000fe400080006ff */
[----:B------:R-:W-:Y:S01]  /*21d0*/  UIADD3 UR16, UPT, UPT, UR16, 0x14600, URZ ;  /* 0x0001460010107890 */ /* 0x000fe2000fffe0ff */
[----:B-1----:R-:W-:Y:S01]  /*21e0*/  SHF.L.U32 R2, R0, 0x1f, RZ ;  /* 0x0000001f00027819 */ /* 0x002fe200000006ff */
[----:B------:R-:W-:Y:S02]  /*21f0*/  UIADD3.X UR25, UPT, UPT, URZ, UR27, URZ, UP1, !UPT ;  /* 0x0000001bff197290 */ /* 0x000fe40008ffe4ff */
[----:B------:R-:W-:Y:S01]  /*2200*/  UIADD3 UR22, UP0, UPT, UR26, 0x180, URZ ;  /* 0x000001801a167890 */ /* 0x000fe2000ff1e0ff */
[----:B------:R3:W4:Y:S01]  /*2210*/  SYNCS.PHASECHK.TRANS64.TRYWAIT P0, [UR8+0xb0], R2 ;  /* 0x0000b002ff0075a7 */ /* 0x0007220008001108 */
[----:B------:R-:W-:Y:S02]  /*2220*/  UIMAD UR8, UR5, 0xa00, UR4 ;  /* 0x00000a00050878a4 */ /* 0x000fe4000f8e0204 */
[----:B------:R-:W-:Y:S01]  /*2230*/  UIADD3.X UR23, UPT, UPT, URZ, UR27, URZ, UP0, !UPT ;  /* 0x0000001bff177290 */ /* 0x000fe200087fe4ff */
[----:B------:R-:W-:Y:S01]  /*2240*/  UMOV UR28, 0x0 ;  /* 0x00000000001c7882 */ /* 0x000fe20000000000 */
[----:B------:R-:W-:Y:S01]  /*2250*/  UMOV UR29, 0x10000000 ;  /* 0x10000000001d7882 */ /* 0x000fe20000000000 */
[----:B------:R-:W-:Y:S01]  /*2260*/  UMOV UR19, UR35 ;  /* 0x0000002300137c82 */ /* 0x000fe20008000000 */
[----:B------:R-:W-:Y:S01]  /*2270*/  UMOV UR20, UR36 ;  /* 0x0000002400147c82 */ /* 0x000fe20008000000 */
[----:B------:R-:W-:Y:S01]  /*2280*/  UIADD3 UR8, UPT, UPT, UR8, 0x2a600, URZ ;  /* 0x0002a60008087890 */ /* 0x000fe2000fffe0ff */
[----:B------:R3:W-:Y:S01]  /*2290*/  UTMALDG.3D.2CTA [UR16], [UR24], desc[UR28] ;  /* 0x00001c10180075b4 */ /* 0x0007e20008211000 */
[----:B------:R-:W-:Y:S01]  /*22a0*/  UIADD3 UR7, UPT, UPT, UR7, 0x1, URZ ;  /* 0x0000000107077890 */ /* 0x000fe2000fffe0ff */
[----:B------:R-:W-:Y:S01]  /*22b0*/  UMOV UR12, UR36 ;  /* 0x00000024000c7c82 */ /* 0x000fe20008000000 */
[----:B------:R-:W-:Y:S01]  /*22c0*/  UMOV UR9, UR17 ;  /* 0x0000001100097c82 */ /* 0x000fe20008000000 */
[----:B------:R-:W-:Y:S01]  /*22d0*/  UMOV UR10, UR18 ;  /* 0x00000012000a7c82 */ /* 0x000fe20008000000 */
[----:B------:R-:W-:Y:S03]  /*22e0*/  UISETP.NE.AND UP0, UPT, UR7, UR13, UPT ;  /* 0x0000000d0700728c */ /* 0x000fe6000bf05270 */
[----:B------:R3:W-:Y:S01]  /*22f0*/  UTMALDG.3D.2CTA [UR8], [UR22], desc[UR28] ;  /* 0x00001c08160075b4 */ /* 0x0007e20008211000 */
[----:B------:R-:W-:Y:S05]  /*2300*/  UMOV UR5, UR6 ;  /* 0x0000000600057c82 */ /* 0x000fea0008000000 */
[----:B---3--:R-:W-:Y:S05]  /*2310*/  BRA.U UP0, `(.L_x_39) ;  /* 0xfffffffd00487547 */ /* 0x008fea000b83ffff */
.L_x_33:
[C---:B--2---:R-:W-:Y:S01]  /*2320*/  LEA R3, R9.reuse, UR4, 0x3 ;  /* 0x0000000409037c11 */ /* 0x044fe2000f8e18ff */
[----:B------:R-:W-:Y:S01]  /*2330*/  NOP ;  /* 0x0000000000007918 */ /* 0x000fe20000000000 */
[----:B-1----:R-:W-:Y:S02]  /*2340*/  SHF.L.U32 R2, R12, 0x1f, RZ ;  /* 0x0000001f0c027819 */ /* 0x002fe400000006ff */
[----:B------:R-:W-:Y:S02]  /*2350*/  LEA R4, R9, UR4, 0x4 ;  /* 0x0000000409047c11 */ /* 0x000fe4000f8e20ff */
[----:B----4-:R-:W1:Y:S02]  /*2360*/  SYNCS.PHASECHK.TRANS64.TRYWAIT P0, [R3+URZ+0x190], R2 ;  /* 0x00019002030075a7 */ /* 0x010e6400080011ff */
[----:B-1----:R-:W-:Y:S05]  /*2370*/  @!P0 BRA `(.L_x_40) ;  /* 0x00000088007c8947 */ /* 0x002fea0003800000 */
.L_x_145:
[----:B------:R-:W2:Y:S01]  /*2380*/  LDS.128 R4, [R4+0x210] ;  /* 0x0002100004047984 */ /* 0x000ea20000000c00 */
[----:B------:R-:W-:Y:S01]  /*2390*/  UISETP.GE.AND UP0, UPT, UR21, 0x1, UPT ;  /* 0x000000011500788c */ /* 0x000fe2000bf06270 */
[----:B------:R-:W-:Y:S01]  /*23a0*/  @!PT LDS RZ, [RZ] ;  /* 0x00000000fffff984 */ /* 0x000fe20000000800 */
[----:B------:R-:W-:Y:S01]  /*23b0*/  @!PT LDS RZ, [RZ] ;  /* 0x00000000fffff984 */ /* 0x000fe20000000800 */
[----:B------:R-:W-:Y:S01]  /*23c0*/  @!PT LDS RZ, [RZ] ;  /* 0x00000000fffff984 */ /* 0x000fe20000000800 */
[----:B------:R-:W-:Y:S01]  /*23d0*/  @!PT LDS RZ, [RZ] ;  /* 0x00000000fffff984 */ /* 0x000fe20000000800 */
[----:B------:R3:W-:Y:S06]  /*23e0*/  MEMBAR.ALL.CTA ;  /* 0x0000000000007992 */ /* 0x0007ec0000008000 */
[----:B---3--:R-:W3:Y:S01]  /*23f0*/  FENCE.VIEW.ASYNC.S ;  /* 0x00000000000073c6 */ /* 0x008ee20000000000 */
[----:B--2---:R-:W-:-:S13]  /*2400*/  LOP3.LUT P0, RZ, R6, 0x1, RZ, 0xc0, !PT ;  /* 0x0000000106ff7812 */ /* 0x004fda000780c0ff */
[----:B---3--:R-:W-:Y:S01]  /*2410*/  VOTEU.ANY UP1, P0 ;  /* 0x0000000000ff7886 */ /* 0x008fe20000020100 */
[----:B------:R-:W-:-:S13]  /*2420*/  PLOP3.LUT P0, PT, PT, PT, UP1, 0x80, 0x8 ;  /* 0x000000000008781c */ /* 0x000fda0003f0f018 */
[----:B-1----:R-:W-:Y:S02]  /*2430*/  @P0 LOP3.LUT R2, R5, 0xffff, RZ, 0xc0, !PT ;  /* 0x0000ffff05020812 */ /* 0x002fe400078ec0ff */
[----:B------:R-:W-:Y:S02]  /*2440*/  @P0 MOV R8, R4 ;  /* 0x0000000400080202 */ /* 0x000fe40000000f00 */
[----:B------:R-:W-:Y:S01]  /*2450*/  @P0 R2UR UR7, R2 ;  /* 0x00000000020702ca */ /* 0x000fe200000e0000 */
[----:B------:R-:W-:Y:S01]  /*2460*/  VIADD R2, R3, 0x1a0 ;  /* 0x000001a003027836 */ /* 0x000fe20000000000 */
[----:B------:R-:W-:Y:S02]  /*2470*/  @P0 SHF.R.U32.HI R4, RZ, 0x10, R5 ;  /* 0x00000010ff040819 */ /* 0x000fe40000011605 */
[----:B------:R-:W-:Y:S02]  /*2480*/  @P0 R2UR UR8, R8 ;  /* 0x00000000080802ca */ /* 0x000fe400000e0000 */
[----:B------:R-:W-:-:S02]  /*2490*/  PRMT R2, RZ, 0x654, R2 ;  /* 0x00000654ff027816 */ /* 0x000fc40000000002 */
[----:B------:R-:W-:Y:S02]  /*24a0*/  @P0 R2UR UR5, R4 ;  /* 0x00000000040502ca */ /* 0x000fe400000e0000 */
[----:B------:R1:W-:Y:S03]  /*24b0*/  SYNCS.ARRIVE.TRANS64.RED.A1T0 RZ, [R2+URZ], RZ ;  /* 0x000000ff02ff79a7 */ /* 0x0003e600081004ff */
[----:B------:R-:W-:-:S04]  /*24c0*/  @UP1 UMOV UR31, UR7 ;  /* 0x00000007001f1c82 */ /* 0x000fc80008000000 */
[----:B------:R-:W-:-:S04]  /*24d0*/  @UP1 UMOV UR37, UR8 ;  /* 0x0000000800251c82 */ /* 0x000fc80008000000 */
[----:B------:R-:W-:Y:S01]  /*24e0*/  @UP1 UMOV UR36, UR5 ;  /* 0x0000000500241c82 */ /* 0x000fe20008000000 */
[----:B------:R-:W-:Y:S05]  /*24f0*/  BRA.U !UP0, `(.L_x_41) ;  /* 0x0000000108d47547 */ /* 0x000fea000b800000 */
[----:B------:R-:W2:Y:S01]  /*2500*/  LDCU.128 UR16, c[0x0][0xb10] ;  /* 0x00016200ff1077ac */ /* 0x000ea20008000c00 */
[----:B------:R-:W3:Y:S01]  /*2510*/  LDCU UR28, c[0x0][0xb20] ;  /* 0x00016400ff1c77ac */ /* 0x000ee20008000800 */
[----:B------:R-:W4:Y:S01]  /*2520*/  LDCU UR20, c[0x0][0xb0c] ;  /* 0x00016180ff1477ac */ /* 0x000f220008000800 */
[----:B------:R-:W1:Y:S01]  /*2530*/  LDCU.64 UR10, c[0x0][0xb28] ;  /* 0x00016500ff0a77ac */ /* 0x000e620008000a00 */
[----:B------:R-:W-:Y:S02]  /*2540*/  UISETP.NE.AND UP3, UPT, UR21, 0x1, UPT ;  /* 0x000000011500788c */ /* 0x000fe4000bf65270 */
[----:B--2---:R-:W-:Y:S02]  /*2550*/  UIMAD.WIDE.U32 UR12, UR38, UR19, URZ ;  /* 0x00000013260c72a5 */ /* 0x004fe4000f8e00ff */
[----:B------:R-:W-:Y:S02]  /*2560*/  UIMAD.WIDE.U32 UR8, UR39, UR16, URZ ;  /* 0x00000010270872a5 */ /* 0x000fe4000f8e00ff */
[----:B------:R-:W-:-:S02]  /*2570*/  UISETP.NE.AND UP0, UPT, UR18, 0x1, UPT ;  /* 0x000000011200788c */ /* 0x000fc4000bf05270 */
[----:B------:R-:W-:Y:S01]  /*2580*/  UIMAD.WIDE.U32 UR24, UR31, UR19, URZ ;  /* 0x000000131f1872a5 */ /* 0x000fe2000f8e00ff */
[----:B------:R-:W-:Y:S02]  /*2590*/  UMOV UR12, UR13 ;  /* 0x0000000d000c7c82 */ /* 0x000fe40008000000 */
[----:B------:R-:W-:Y:S01]  /*25a0*/  UMOV UR8, UR9 ;  /* 0x0000000900087c82 */ /* 0x000fe20008000000 */
[----:B---3--:R-:W-:Y:S02]  /*25b0*/  USHF.R.U32.HI UR12, URZ, UR28, UR12 ;  /* 0x0000001cff0c7299 */ /* 0x008fe4000801160c */
[----:B----4-:R-:W-:Y:S02]  /*25c0*/  UISETP.NE.AND UP2, UPT, UR20, 0x1, UPT ;  /* 0x000000011400788c */ /* 0x010fe4000bf45270 */
[----:B------:R-:W-:Y:S02]  /*25d0*/  USHF.R.U32.HI UR8, URZ, UR17, UR8 ;  /* 0x00000011ff087299 */ /* 0x000fe40008011608 */
[----:B------:R-:W-:-:S02]  /*25e0*/  USEL UR7, UR38, UR12, !UP0 ;  /* 0x0000000c26077287 */ /* 0x000fc4000c000000 */
[----:B------:R-:W-:Y:S02]  /*25f0*/  USEL UR8, UR39, UR8, !UP2 ;  /* 0x0000000827087287 */ /* 0x000fe4000d000000 */
[----:B-1----:R-:W-:Y:S01]  /*2600*/  UIMAD.WIDE.U32 UR12, UR7, UR10, URZ ;  /* 0x0000000a070c72a5 */ /* 0x002fe2000f8e00ff */
[----:B------:R-:W-:Y:S01]  /*2610*/  UMOV UR5, UR25 ;  /* 0x0000001900057c82 */ /* 0x000fe20008000000 */
[----:B------:R-:W-:Y:S02]  /*2620*/  UIMAD.WIDE.U32 UR22, UR37, UR16, URZ ;  /* 0x00000010251672a5 */ /* 0x000fe4000f8e00ff */
[----:B------:R-:W-:-:S03]  /*2630*/  UIMAD.WIDE.U32 UR24, UR8, UR10, URZ ;  /* 0x0000000a081872a5 */ /* 0x000fc6000f8e00ff */
[----:B------:R-:W-:Y:S01]  /*2640*/  UMOV UR12, UR13 ;  /* 0x0000000d000c7c82 */ /* 0x000fe20008000000 */
[----:B------:R-:W-:Y:S02]  /*2650*/  USHF.R.U32.HI UR5, URZ, UR28, UR5 ;  /* 0x0000001cff057299 */ /* 0x000fe40008011605 */
[----:B------:R-:W-:Y:S01]  /*2660*/  @UP3 USHF.R.U32.HI UR7, URZ, UR11, UR12 ;  /* 0x0000000bff073299 */ /* 0x000fe2000801160c */
[----:B------:R-:W-:Y:S01]  /*2670*/  UMOV UR22, UR23 ;  /* 0x0000001700167c82 */ /* 0x000fe20008000000 */
[----:B------:R-:W-:Y:S01]  /*2680*/  UMOV UR24, UR25 ;  /* 0x0000001900187c82 */ /* 0x000fe20008000000 */
[----:B------:R-:W-:Y:S02]  /*2690*/  USHF.R.U32.HI UR17, URZ, UR17, UR22 ;  /* 0x00000011ff117299 */ /* 0x000fe40008011616 */
[----:B------:R-:W-:Y:S02]  /*26a0*/  USEL UR5, UR31, UR5, !UP0 ;  /* 0x000000051f057287 */ /* 0x000fe4000c000000 */
[----:B------:R-:W-:-:S02]  /*26b0*/  @UP3 USHF.R.U32.HI UR8, URZ, UR11, UR24 ;  /* 0x0000000bff083299 */ /* 0x000fc40008011618 */
[----:B------:R-:W-:Y:S02]  /*26c0*/  UIMAD UR9, UR21, UR7, URZ ;  /* 0x00000007150972a4 */ /* 0x000fe4000f8e02ff */
[----:B------:R-:W-:Y:S02]  /*26d0*/  USEL UR7, UR37, UR17, !UP2 ;  /* 0x0000001125077287 */ /* 0x000fe4000d000000 */
[----:B------:R-:W-:Y:S02]  /*26e0*/  UIMAD UR12, UR21, UR8, URZ ;  /* 0x00000008150c72a4 */ /* 0x000fe4000f8e02ff */
[----:B------:R-:W-:Y:S02]  /*26f0*/  UISETP.GE.AND UP0, UPT, UR5, UR9, UPT ;  /* 0x000000090500728c */ /* 0x000fe4000bf06270 */
[----:B------:R-:W-:Y:S02]  /*2700*/  UIMAD.WIDE.U32 UR16, UR5, UR10, URZ ;  /* 0x0000000a051072a5 */ /* 0x000fe4000f8e00ff */
[----:B------:R-:W-:-:S02]  /*2710*/  UISETP.GE.OR UP0, UPT, UR7, UR12, UP0 ;  /* 0x0000000c0700728c */ /* 0x000fc40008706670 */
[----:B------:R-:W-:Y:S02]  /*2720*/  UIMAD.WIDE.U32 UR12, UR7, UR10, URZ ;  /* 0x0000000a070c72a5 */ /* 0x000fe4000f8e00ff */
[----:B------:R-:W-:Y:S01]  /*2730*/  UIADD3 UR16, UPT, UPT, -UR5, URZ, URZ ;  /* 0x000000ff05107290 */ /* 0x000fe2000fffe1ff */
[----:B------:R-:W-:Y:S01]  /*2740*/  UMOV UR10, UR17 ;  /* 0x00000011000a7c82 */ /* 0x000fe20008000000 */
[----:B------:R-:W-:Y:S02]  /*2750*/  UIADD3 UR12, UPT, UPT, -UR7, URZ, URZ ;  /* 0x000000ff070c7290 */ /* 0x000fe4000fffe1ff */
        /* <DEDUP_REMOVED lines=15> */
.L_x_41:
[----:B------:R-:W2:Y:S02]  /*2850*/  LDCU UR5, c[0x0][0xb30] ;  /* 0x00016600ff0577ac */ /* 0x000ea40008000800 */
[----:B--2---:R-:W-:-:S09]  /*2860*/  UISETP.NE.AND UP0, UPT, UR5, 0x1, UPT ;  /* 0x000000010500788c */ /* 0x004fd2000bf05270 */
[----:B------:R-:W-:Y:S05]  /*2870*/  BRA.U UP0, `(.L_x_42) ;  /* 0x0000000100447547 */ /* 0x000fea000b800000 */
[----:B------:R-:W2:Y:S01]  /*2880*/  LDCU.128 UR16, c[0x0][0xb10] ;  /* 0x00016200ff1077ac */ /* 0x000ea20008000c00 */
[----:B------:R-:W3:Y:S01]  /*2890*/  LDCU UR12, c[0x0][0xb0c] ;  /* 0x00016180ff0c77ac */ /* 0x000ee20008000800 */
[----:B------:R-:W4:Y:S01]  /*28a0*/  LDCU UR13, c[0x0][0xb20] ;  /* 0x00016400ff0d77ac */ /* 0x000f220008000800 */
[----:B--2---:R-:W-:Y:S02]  /*28b0*/  UIMAD.WIDE.U32 UR10, UR37, UR16, URZ ;  /* 0x00000010250a72a5 */ /* 0x004fe4000f8e00ff */
[----:B------:R-:W-:Y:S02]  /*28c0*/  UIMAD.WIDE.U32 UR8, UR31, UR19, URZ ;  /* 0x000000131f0872a5 */ /* 0x000fe4000f8e00ff */
[----:B---3--:R-:W-:Y:S02]  /*28d0*/  UISETP.NE.AND UP2, UPT, UR12, 0x1, UPT ;  /* 0x000000010c00788c */ /* 0x008fe4000bf45270 */
[----:B------:R-:W-:Y:S01]  /*28e0*/  UISETP.NE.AND UP0, UPT, UR18, 0x1, UPT ;  /* 0x000000011200788c */ /* 0x000fe2000bf05270 */
[----:B------:R-:W-:-:S02]  /*28f0*/  UMOV UR7, UR11 ;  /* 0x0000000b00077c82 */ /* 0x000fc40008000000 */
[----:B------:R-:W-:Y:S01]  /*2900*/  UMOV UR5, UR9 ;  /* 0x0000000900057c82 */ /* 0x000fe20008000000 */
[----:B------:R-:W-:Y:S02]  /*2910*/  USHF.R.U32.HI UR7, URZ, UR17, UR7 ;  /* 0x00000011ff077299 */ /* 0x000fe40008011607 */
[----:B----4-:R-:W-:Y:S02]  /*2920*/  USHF.R.U32.HI UR5, URZ, UR13, UR5 ;  /* 0x0000000dff057299 */ /* 0x010fe40008011605 */
[----:B------:R-:W-:Y:S02]  /*2930*/  USEL UR7, UR37, UR7, !UP2 ;  /* 0x0000000725077287 */ /* 0x000fe4000d000000 */
[----:B------:R-:W-:-:S04]  /*2940*/  USEL UR5, UR31, UR5, !UP0 ;  /* 0x000000051f057287 */ /* 0x000fc8000c000000 */
[----:B------:R-:W-:Y:S02]  /*2950*/  UIADD3 UR8, UPT, UPT, UR7, -UR5, URZ ;  /* 0x8000000507087290 */ /* 0x000fe4000fffe0ff */
[----:B------:R-:W-:Y:S02]  /*2960*/  UIADD3 UR5, UPT, UPT, -UR7, UR5, URZ ;  /* 0x0000000507057290 */ /* 0x000fe4000fffe1ff */
[----:B------:R-:W-:Y:S02]  /*2970*/  UIMAD UR31, UR8, UR18, UR31 ;  /* 0x00000012081f72a4 */ /* 0x000fe4000f8e021f */
[----:B------:R-:W-:-:S12]  /*2980*/  UIMAD UR37, UR5, UR12, UR37 ;  /* 0x0000000c052572a4 */ /* 0x000fd8000f8e0225 */
.L_x_42:
[----:B-1----:R-:W-:Y:S01]  /*2990*/  VIADD R2, R9, 0x1 ;  /* 0x0000000109027836 */ /* 0x002fe20000000000 */
[----:B------:R-:W-:Y:S01]  /*29a0*/  PLOP3.LUT P1, PT, PT, PT, PT, 0x80, 0x8 ;  /* 0x000000000008781c */ /* 0x000fe20003f2f070 */
[----:B------:R-:W-:Y:S02]  /*29b0*/  UIADD3 UR46, UPT, UPT, UR37, UR60, URZ ;  /* 0x0000003c252e7290 */ /* 0x000fe4000fffe0ff */
[----:B------:R-:W-:Y:S01]  /*29c0*/  UIADD3 UR47, UPT, UPT, UR31, UR61, URZ ;  /* 0x0000003d1f2f7290 */ /* 0x000fe2000fffe0ff */
[----:B------:R-:W-:-:S04]  /*29d0*/  ISETP.NE.AND P0, PT, R2, 0x2, PT ;  /* 0x000000020200780c */ /* 0x000fc80003f05270 */
[----:B------:R-:W-:Y:S02]  /*29e0*/  SEL R3, RZ, 0x1, P0 ;  /* 0x00000001ff037807 */ /* 0x000fe40000000000 */
[----:B------:R-:W-:Y:S02]  /*29f0*/  SEL R9, R2, RZ, P0 ;  /* 0x000000ff02097207 */ /* 0x000fe40000000000 */
[----:B------:R-:W-:Y:S01]  /*2a00*/  LOP3.LUT R12, R12, R3, RZ, 0x3c, !PT ;  /* 0x000000030c0c7212 */ /* 0x000fe200078e3cff */
[----:B------:R-:W-:Y:S06]  /*2a10*/  BRA.U UP1, `(.L_x_43) ;  /* 0xfffffff101307547 */ /* 0x000fec000b83ffff */
[----:B------:R-:W-:Y:S01]  /*2a20*/  UIADD3 UR7, UPT, UPT, UR4, 0xb0, URZ ;  /* 0x000000b004077890 */ /* 0x000fe2000fffe0ff */
[----:B------:R-:W-:-:S03]  /*2a30*/  SHF.L.U32 R2, R0, 0x1f, RZ ;  /* 0x0000001f00027819 */ /* 0x000fc600000006ff */
[----:B------:R-:W-:-:S09]  /*2a40*/  ULEA UR4, UR6, UR7, 0x3 ;  /* 0x0000000706047291 */ /* 0x000fd2000f8e18ff */
[----:B------:R-:W1:Y:S02]  /*2a50*/  SYNCS.PHASECHK.TRANS64.TRYWAIT P0, [UR4], R2 ;  /* 0x00000002ff0075a7 */ /* 0x000e640008001104 */
[----:B-1----:R-:W-:Y:S05]  /*2a60*/  @!P0 BRA `(.L_x_44) ;  /* 0x0000008000d48947 */ /* 0x002fea0003800000 */
.L_x_147:
[----:B------:R-:W-:-:S04]  /*2a70*/  UIADD3 UR4, UPT, UPT, UR6, 0x1, URZ ;  /* 0x0000000106047890 */ /* 0x000fc8000fffe0ff */
[----:B------:R-:W-:-:S04]  /*2a80*/  UISETP.NE.AND UP0, UPT, UR4, 0x16, UPT ;  /* 0x000000160400788c */ /* 0x000fc8000bf05270 */
[----:B------:R-:W-:Y:S02]  /*2a90*/  USEL UR6, URZ, 0x1, UP0 ;  /* 0x00000001ff067887 */ /* 0x000fe40008000000 */
[----:B------:R-:W-:-:S04]  /*2aa0*/  USEL UR4, UR4, URZ, UP0 ;  /* 0x000000ff04047287 */ /* 0x000fc80008000000 */
[----:B------:R-:W-:Y:S01]  /*2ab0*/  ULEA UR5, UR4, UR7, 0x3 ;  /* 0x0000000704057291 */ /* 0x000fe2000f8e18ff */
[----:B------:R-:W-:-:S04]  /*2ac0*/  LOP3.LUT R0, R0, UR6, RZ, 0x3c, !PT ;  /* 0x0000000600007c12 */ /* 0x000fc8000f8e3cff */
[----:B-1----:R-:W-:-:S04]  /*2ad0*/  SHF.L.U32 R2, R0, 0x1f, RZ ;  /* 0x0000001f00027819 */ /* 0x002fc800000006ff */
[----:B------:R-:W1:Y:S02]  /*2ae0*/  SYNCS.PHASECHK.TRANS64.TRYWAIT P0, [UR5], R2 ;  /* 0x00000002ff0075a7 */ /* 0x000e640008001105 */
[----:B-1----:R-:W-:Y:S05]  /*2af0*/  @!P0 BRA `(.L_x_45) ;  /* 0x0000008000c88947 */ /* 0x002fea0003800000 */
.L_x_149:
        /* <DEDUP_REMOVED lines=9> */
.L_x_151:
        /* <DEDUP_REMOVED lines=9> */
.L_x_153:
        /* <DEDUP_REMOVED lines=9> */
.L_x_155:
        /* <DEDUP_REMOVED lines=9> */
.L_x_157:
        /* <DEDUP_REMOVED lines=9> */
.L_x_159:
        /* <DEDUP_REMOVED lines=9> */
.L_x_161:
        /* <DEDUP_REMOVED lines=9> */
.L_x_163:
        /* <DEDUP_REMOVED lines=9> */
.L_x_165:
        /* <DEDUP_REMOVED lines=9> */
.L_x_167:
        /* <DEDUP_REMOVED lines=9> */
.L_x_169:
        /* <DEDUP_REMOVED lines=9> */
.L_x_171:
        /* <DEDUP_REMOVED lines=9> */
.L_x_173:
        /* <DEDUP_REMOVED lines=9> */
.L_x_175:
        /* <DEDUP_REMOVED lines=9> */
.L_x_177:
        /* <DEDUP_REMOVED lines=9> */
.L_x_179:
        /* <DEDUP_REMOVED lines=9> */
.L_x_181:
        /* <DEDUP_REMOVED lines=9> */
.L_x_183:
        /* <DEDUP_REMOVED lines=9> */
.L_x_185:
        /* <DEDUP_REMOVED lines=9> */
.L_x_187:
[----:B------:R-:W-:-:S04]  /*35b0*/  UIADD3 UR4, UPT, UPT, UR4, 0x1, URZ ;  /* 0x0000000104047890 */ /* 0x000fc8000fffe0ff */
[----:B------:R-:W-:-:S04]  /*35c0*/  UISETP.NE.AND UP0, UPT, UR4, 0x16, UPT ;  /* 0x000000160400788c */ /* 0x000fc8000bf05270 */
[----:B------:R-:W-:Y:S02]  /*35d0*/  USEL UR5, URZ, 0x1, UP0 ;  /* 0x00000001ff057887 */ /* 0x000fe40008000000 */
[----:B------:R-:W-:-:S04]  /*35e0*/  USEL UR4, UR4, URZ, UP0 ;  /* 0x000000ff04047287 */ /* 0x000fc80008000000 */
[----:B------:R-:W-:Y:S01]  /*35f0*/  ULEA UR4, UR4, UR7, 0x3 ;  /* 0x0000000704047291 */ /* 0x000fe2000f8e18ff */
[----:B-1----:R-:W-:-:S04]  /*3600*/  LOP3.LUT R2, R0, UR5, RZ, 0x3c, !PT ;  /* 0x0000000500027c12 */ /* 0x002fc8000f8e3cff */
[----:B------:R-:W-:Y:S01]  /*3610*/  SHF.L.U32 R2, R2, 0x1f, RZ ;  /* 0x0000001f02027819 */ /* 0x000fe200000006ff */
[----:B------:R-:W-:-:S07]  /*3620*/  IMAD.U32 R0, RZ, RZ, UR4 ;  /* 0x00000004ff007e24 */ /* 0x000fce000f8e00ff */
.L_x_65:
[----:B-1----:R1:W2:Y:S02]  /*3630*/  SYNCS.PHASECHK.TRANS64.TRYWAIT P0, [R0+URZ], R2 ;  /* 0x00000002000075a7 */ /* 0x0022a400080011ff */
[----:B--2---:R-:W-:Y:S05]  /*3640*/  @!P0 NANOSLEEP.SYNCS 0x989680 ;  /* 0x009896800000895d */ /* 0x004fea0003900000 */
[----:B------:R-:W2:Y:S02]  /*3650*/  @!P0 SYNCS.PHASECHK.TRANS64 P0, [R0+URZ], R2 ;  /* 0x00000002000085a7 */ /* 0x000ea400080010ff */
[----:B--2---:R-:W-:Y:S05]  /*3660*/  @P0 EXIT ;  /* 0x000000000000094d */ /* 0x004fea0003800000 */
[----:B------:R-:W-:Y:S05]  /*3670*/  BRA `(.L_x_65) ;  /* 0xfffffffc00ec7947 */ /* 0x000fea000383ffff */
.L_x_23:
[----:B------:R-:W-:-:S04]  /*3680*/  UISETP.NE.AND UP0, UPT, UR15, URZ, UPT ;  /* 0x000000ff0f00728c */ /* 0x000fc8000bf05270 */
[----:B------:R-:W-:-:S09]  /*3690*/  UISETP.NE.OR UP0, UPT, UR14, 0x1, UP0 ;  /* 0x000000010e00788c */ /* 0x000fd20008705670 */
[----:B------:R-:W-:Y:S05]  /*36a0*/  BRA.U UP0, `(.L_x_66) ;  /* 0x0000000500507547 */ /* 0x000fea000b800000 */
[----:B------:R-:W-:Y:S01]  /*36b0*/  HFMA2 R9, -RZ, RZ, 0, 0 ;  /* 0x00000000ff097431 */ /* 0x000fe200000001ff */
[----:B------:R-:W-:Y:S01]  /*36c0*/  ISETP.GE.U32.AND P2, PT, R14, 0x2, PT ;  /* 0x000000020e00780c */ /* 0x000fe20003f46070 */
[----:B------:R-:W-:Y:S01]  /*36d0*/  IMAD.MOV.U32 R10, RZ, RZ, 0x1 ;  /* 0x00000001ff0a7424 */ /* 0x000fe200078e00ff */
[----:B------:R-:W-:Y:S01]  /*36e0*/  MOV R4, RZ ;  /* 0x000000ff00047202 */ /* 0x000fe20000000f00 */
[----:B------:R-:W-:Y:S01]  /*36f0*/  IMAD.MOV.U32 R12, RZ, RZ, RZ ;  /* 0x000000ffff0c7224 */ /* 0x000fe200078e00ff */
[----:B------:R-:W-:Y:S01]  /*3700*/  UMOV UR4, 0x400 ;  /* 0x0000040000047882 */ /* 0x000fe20000000000 */
[----:B------:R-:W-:Y:S01]  /*3710*/  IMAD.MOV.U32 R11, RZ, RZ, RZ ;  /* 0x000000ffff0b7224 */ /* 0x000fe200078e00ff */
[----:B------:R-:W-:Y:S01]  /*3720*/  ULEA UR15, UR15, UR4, 0x18 ;  /* 0x000000040f0f7291 */ /* 0x000fe2000f8ec0ff */
[----:B------:R-:W-:-:S11]  /*3730*/  UMOV UR5, URZ ;  /* 0x000000ff00057c82 */ /* 0x000fd60008000000 */
.L_x_70:
[----:B------:R-:W-:Y:S02]  /*3740*/  LEA R0, R4, UR15, 0x3 ;  /* 0x0000000f04007c11 */ /* 0x000fe4000f8e18ff */
[----:B------:R-:W-:-:S03]  /*3750*/  SHF.L.U32 R2, R11, 0x1f, RZ ;  /* 0x0000001f0b027819 */ /* 0x000fc600000006ff */
[----:B------:R-:W-:Y:S01]  /*3760*/  VIADD R3, R0, 0x1f0 ;  /* 0x000001f000037836 */ /* 0x000fe20000000000 */
[----:B------:R-:W1:Y:S02]  /*3770*/  SYNCS.PHASECHK.TRANS64.TRYWAIT P0, [R0+URZ+0x1e0], R2 ;  /* 0x0001e002000075a7 */ /* 0x000e6400080011ff */
[----:B-1----:R-:W-:Y:S05]  /*3780*/  @!P0 BRA `(.L_x_67) ;  /* 0x0000007c00848947 */ /* 0x002fea0003800000 */
.L_x_188:
[----:B------:R-:W-:Y:S01]  /*3790*/  ULEA UR4, UR5, UR15, 0x3 ;  /* 0x0000000f05047291 */ /* 0x000fe2000f8e18ff */
[----:B-1----:R-:W-:Y:S01]  /*37a0*/  PRMT R0, RZ, 0x654, R3 ;  /* 0x00000654ff007816 */ /* 0x002fe20000000003 */
[----:B------:R-:W-:Y:S01]  /*37b0*/  @!P2 IMAD.MOV.U32 R5, RZ, RZ, 0x10 ;  /* 0x00000010ff05a424 */ /* 0x000fe200078e00ff */
[----:B------:R-:W-:Y:S01]  /*37c0*/  SHF.L.U32 R2, R10, 0x1f, RZ ;  /* 0x0000001f0a027819 */ /* 0x000fe200000006ff */
[----:B------:R-:W-:Y:S01]  /*37d0*/  UIADD3 UR6, UPT, UPT, UR4, 0x190, URZ ;  /* 0x0000019004067890 */ /* 0x000fe2000fffe0ff */
[----:B------:R1:W-:Y:S04]  /*37e0*/  SYNCS.ARRIVE.TRANS64.RED.A1T0 RZ, [R0+URZ], RZ ;  /* 0x000000ff00ff79a7 */ /* 0x0003e800081004ff */
[----:B------:R-:W2:Y:S01]  /*37f0*/  SYNCS.PHASECHK.TRANS64.TRYWAIT P0, [UR4+0x1a0], R2 ;  /* 0x0001a002ff0075a7 */ /* 0x000ea20008001104 */
[----:B-1----:R-:W-:-:S05]  /*3800*/  IMAD.U32 R0, RZ, RZ, UR6 ;  /* 0x00000006ff007e24 */ /* 0x002fca000f8e00ff */
[----:B------:R-:W-:Y:S01]  /*3810*/  PRMT R0, R14, 0x654, R0 ;  /* 0x000006540e007816 */ /* 0x000fe20000000000 */
[----:B--2---:R-:W-:Y:S06]  /*3820*/  @!P0 BRA `(.L_x_68) ;  /* 0x0000007c00708947 */ /* 0x004fec0003800000 */
.L_x_190:
[----:B------:R-:W-:Y:S01]  /*3830*/  ULEA UR6, UR5, UR15, 0x4 ;  /* 0x0000000f05067291 */ /* 0x000fe2000f8e20ff */
[----:B------:R-:W-:Y:S01]  /*3840*/  SEL R13, R0, R13, !P2 ;  /* 0x0000000d000d7207 */ /* 0x000fe20005000000 */
[----:B------:R-:W-:Y:S01]  /*3850*/  UIADD3 UR7, UPT, UPT, UR4, 0x190, URZ ;  /* 0x0000019004077890 */ /* 0x000fe2000fffe0ff */
[----:B------:R-:W-:Y:S01]  /*3860*/  LEA R0, R9, UR15, 0x3 ;  /* 0x0000000f09007c11 */ /* 0x000fe2000f8e18ff */
[----:B------:R-:W-:Y:S01]  /*3870*/  UIADD3 UR6, UPT, UPT, UR6, 0x210, URZ ;  /* 0x0000021006067890 */ /* 0x000fe2000fffe0ff */
[----:B-1----:R-:W-:Y:S01]  /*3880*/  SHF.L.U32 R2, R12, 0x1f, RZ ;  /* 0x0000001f0c027819 */ /* 0x002fe200000006ff */
[----:B------:R1:W-:Y:S01]  /*3890*/  @!P2 SYNCS.ARRIVE.TRANS64.RED RZ, [R13+URZ], R5 ;  /* 0x000000050dffa9a7 */ /* 0x0003e200080004ff */
[----:B------:R-:W-:Y:S01]  /*38a0*/  UIADD3 UR4, UPT, UPT, UR5, 0x1, URZ ;  /* 0x0000000105047890 */ /* 0x000fe2000fffe0ff */
[----:B------:R-:W-:-:S03]  /*38b0*/  VIADD R8, R4, 0x1 ;  /* 0x0000000104087836 */ /* 0x000fc60000000000 */
[----:B------:R-:W-:Y:S02]  /*38c0*/  UISETP.NE.AND UP0, UPT, UR4, 0x2, UPT ;  /* 0x000000020400788c */ /* 0x000fe4000bf05270 */
[----:B------:R-:W-:Y:S06]  /*38d0*/  UGETNEXTWORKID.BROADCAST [UR6], [UR7] ;  /* 0x00000000060073ca */ /* 0x000fec0008000100 */
[----:B------:R-:W-:Y:S01]  /*38e0*/  USEL UR6, URZ, 0x1, UP0 ;  /* 0x00000001ff067887 */ /* 0x000fe20008000000 */
[----:B------:R-:W-:Y:S01]  /*38f0*/  ISETP.NE.AND P0, PT, R8, 0x2, PT ;  /* 0x000000020800780c */ /* 0x000fe20003f05270 */
[----:B------:R-:W-:Y:S01]  /*3900*/  USEL UR5, UR4, URZ, UP0 ;  /* 0x000000ff04057287 */ /* 0x000fe20008000000 */
[----:B------:R-:W2:Y:S03]  /*3910*/  SYNCS.PHASECHK.TRANS64.TRYWAIT P1, [R0+URZ+0x190], R2 ;  /* 0x00019002000075a7 */ /* 0x000ea600080211ff */
[----:B------:R-:W-:Y:S01]  /*3920*/  LOP3.LUT R10, R10, UR6, RZ, 0x3c, !PT ;  /* 0x000000060a0a7c12 */ /* 0x000fe2000f8e3cff */
[----:B-12---:R-:W-:Y:S07]  /*3930*/  @!P1 BRA `(.L_x_69) ;  /* 0x0000007c00449947 */ /* 0x006fee0003800000 */
.L_x_191:
[----:B-1----:R-:W-:Y:S01]  /*3940*/  LEA R2, R9, UR15, 0x4 ;  /* 0x0000000f09027c11 */ /* 0x002fe2000f8e20ff */
[----:B------:R-:W-:-:S04]  /*3950*/  VIADD R0, R0, 0x1a0 ;  /* 0x000001a000007836 */ /* 0x000fc80000000000 */
[----:B------:R1:W2:Y:S01]  /*3960*/  LDS.128 R4, [R2+0x210] ;  /* 0x0002100002047984 */ /* 0x0002a20000000c00 */
[----:B------:R-:W-:Y:S01]  /*3970*/  PRMT R0, RZ, 0x654, R0 ;  /* 0x00000654ff007816 */ /* 0x000fe20000000000 */
[----:B------:R-:W-:Y:S01]  /*3980*/  @!PT LDS RZ, [RZ] ;  /* 0x00000000fffff984 */ /* 0x000fe20000000800 */
[----:B------:R-:W-:Y:S01]  /*3990*/  @!PT LDS RZ, [RZ] ;  /* 0x00000000fffff984 */ /* 0x000fe20000000800 */
[----:B------:R-:W-:Y:S01]  /*39a0*/  @!PT LDS RZ, [RZ] ;  /* 0x00000000fffff984 */ /* 0x000fe20000000800 */
[----:B------:R-:W-:Y:S01]  /*39b0*/  @!PT LDS RZ, [RZ] ;  /* 0x00000000fffff984 */ /* 0x000fe20000000800 */
[----:B------:R3:W-:Y:S06]  /*39c0*/  MEMBAR.ALL.CTA ;  /* 0x0000000000007992 */ /* 0x0007ec0000008000 */
[----:B---3--:R-:W3:Y:S01]  /*39d0*/  FENCE.VIEW.ASYNC.S ;  /* 0x00000000000073c6 */ /* 0x008ee20000000000 */
[----:B-1----:R-:W-:-:S04]  /*39e0*/  SEL R2, RZ, 0x1, P0 ;  /* 0x00000001ff027807 */ /* 0x002fc80000000000 */
[----:B------:R-:W-:Y:S01]  /*39f0*/  LOP3.LUT R11, R11, R2, RZ, 0x3c, !PT ;  /* 0x000000020b0b7212 */ /* 0x000fe200078e3cff */
[----:B---3--:R1:W-:Y:S01]  /*3a00*/  SYNCS.ARRIVE.TRANS64.RED.A1T0 RZ, [R0+URZ], RZ ;  /* 0x000000ff00ff79a7 */ /* 0x0083e200081004ff */
[----:B--2---:R-:W-:Y:S02]  /*3a10*/  LOP3.LUT P3, RZ, R6, 0x1, RZ, 0xc0, !PT ;  /* 0x0000000106ff7812 */ /* 0x004fe4000786c0ff */
[----:B------:R-:W-:Y:S01]  /*3a20*/  SEL R4, R8, RZ, P0 ;  /* 0x000000ff08047207 */ /* 0x000fe20000000000 */
[----:B-1----:R-:W-:-:S05]  /*3a30*/  VIADD R0, R9, 0x1 ;  /* 0x0000000109007836 */ /* 0x002fca0000000000 */
[----:B------:R-:W-:-:S04]  /*3a40*/  ISETP.NE.AND P1, PT, R0, 0x2, PT ;  /* 0x000000020000780c */ /* 0x000fc80003f25270 */
[----:B------:R-:W-:Y:S02]  /*3a50*/  SEL R3, RZ, 0x1, P1 ;  /* 0x00000001ff037807 */ /* 0x000fe40000800000 */
[----:B------:R-:W-:Y:S02]  /*3a60*/  SEL R9, R0, RZ, P1 ;  /* 0x000000ff00097207 */ /* 0x000fe40000800000 */
[----:B------:R-:W-:Y:S01]  /*3a70*/  LOP3.LUT R12, R12, R3, RZ, 0x3c, !PT ;  /* 0x000000030c0c7212 */ /* 0x000fe200078e3cff */
[----:B------:R-:W-:Y:S06]  /*3a80*/  @P3 BRA `(.L_x_70) ;  /* 0xfffffffc002c3947 */ /* 0x000fec000383ffff */
[----:B------:R-:W-:Y:S01]  /*3a90*/  ULEA UR4, UR5, UR15, 0x3 ;  /* 0x0000000f05047291 */ /* 0x000fe2000f8e18ff */
[----:B------:R-:W-:-:S08]  /*3aa0*/  SHF.L.U32 R0, R10, 0x1f, RZ ;  /* 0x0000001f0a007819 */ /* 0x000fd000000006ff */
[----:B------:R-:W1:Y:S02]  /*3ab0*/  SYNCS.PHASECHK.TRANS64 P0, [UR4+0x1a0], R0 ;  /* 0x0001a000ff0075a7 */ /* 0x000e640008001004 */
[----:B-1----:R-:W-:Y:S05]  /*3ac0*/  @P0 BRA `(.L_x_71) ;  /* 0x0000000000080947 */ /* 0x002fea0003800000 */
[----:B------:R-:W1:Y:S02]  /*3ad0*/  SYNCS.PHASECHK.TRANS64.TRYWAIT P0, [UR4+0x1a0], R0 ;  /* 0x0001a000ff0075a7 */ /* 0x000e640008001104 */
[----:B-1----:R-:W-:Y:S05]  /*3ae0*/  @!P0 BRA `(.L_x_72) ;  /* 0x0000007800ec8947 */ /* 0x002fea0003800000 */
.L_x_71:
[----:B------:R-:W-:-:S04]  /*3af0*/  UIADD3 UR6, UPT, UPT, UR5, 0x1, URZ ;  /* 0x0000000105067890 */ /* 0x000fc8000fffe0ff */
[----:B------:R-:W-:-:S04]  /*3b00*/  UISETP.NE.AND UP0, UPT, UR6, 0x2, UPT ;  /* 0x000000020600788c */ /* 0x000fc8000bf05270 */
[----:B------:R-:W-:Y:S02]  /*3b10*/  USEL UR7, URZ, 0x1, UP0 ;  /* 0x00000001ff077887 */ /* 0x000fe40008000000 */
[----:B------:R-:W-:-:S04]  /*3b20*/  USEL UR6, UR6, URZ, UP0 ;  /* 0x000000ff06067287 */ /* 0x000fc80008000000 */
[----:B------:R-:W-:Y:S01]  /*3b30*/  ULEA UR6, UR6, UR15, 0x3 ;  /* 0x0000000f06067291 */ /* 0x000fe2000f8e18ff */
[----:B-1----:R-:W-:-:S04]  /*3b40*/  LOP3.LUT R2, R10, UR7, RZ, 0x3c, !PT ;  /* 0x000000070a027c12 */ /* 0x002fc8000f8e3cff */
[----:B------:R-:W-:-:S04]  /*3b50*/  SHF.L.U32 R0, R2, 0x1f, RZ ;  /* 0x0000001f02007819 */ /* 0x000fc800000006ff */
[----:B------:R-:W1:Y:S02]  /*3b60*/  SYNCS.PHASECHK.TRANS64 P0, [UR6+0x1a0], R0 ;  /* 0x0001a000ff0075a7 */ /* 0x000e640008001006 */
[----:B-1----:R-:W-:Y:S05]  /*3b70*/  @P0 EXIT ;  /* 0x000000000000094d */ /* 0x002fea0003800000 */
[----:B------:R-:W-:Y:S02]  /*3b80*/  SHF.L.U32 R2, R2, 0x1f, RZ ;  /* 0x0000001f02027819 */ /* 0x000fe400000006ff */
[----:B------:R-:W-:-:S07]  /*3b90*/  MOV R0, UR6 ;  /* 0x0000000600007c02 */ /* 0x000fce0008000f00 */
.L_x_73:
[----:B-1----:R1:W2:Y:S02]  /*3ba0*/  SYNCS.PHASECHK.TRANS64.TRYWAIT P0, [R0+URZ+0x1a0], R2 ;  /* 0x0001a002000075a7 */ /* 0x0022a400080011ff */
[----:B--2---:R-:W-:Y:S05]  /*3bb0*/  @!P0 NANOSLEEP.SYNCS 0x989680 ;  /* 0x009896800000895d */ /* 0x004fea0003900000 */
[----:B------:R-:W2:Y:S02]  /*3bc0*/  @!P0 SYNCS.PHASECHK.TRANS64 P0, [R0+URZ+0x1a0], R2 ;  /* 0x0001a002000085a7 */ /* 0x000ea400080010ff */
[----:B--2---:R-:W-:Y:S05]  /*3bd0*/  @P0 EXIT ;  /* 0x000000000000094d */ /* 0x004fea0003800000 */
[----:B------:R-:W-:Y:S05]  /*3be0*/  BRA `(.L_x_73) ;  /* 0xfffffffc00ec7947 */ /* 0x000fea000383ffff */
.L_x_66:
[----:B------:R-:W-:Y:S05]  /*3bf0*/  BRA.U UP5, `(.L_x_74) ;  /* 0x0000001105647547 */ /* 0x000fea000b800000 */
[----:B------:R-:W-:Y:S01]  /*3c00*/  UMOV UR5, 0x40 ;  /* 0x0000004000057882 */ /* 0x000fe20000000000 */
[----:B------:R-:W-:Y:S01]  /*3c10*/  NOP ;  /* 0x0000000000007918 */ /* 0x000fe20000000000 */
[----:B------:R-:W-:Y:S01]  /*3c20*/  ULEA UR5, UR15, UR5, 0x18 ;  /* 0x000000050f057291 */ /* 0x000fe2000f8ec0ff */
[----:B------:R-:W-:Y:S02]  /*3c30*/  UMOV UR4, 0x400 ;  /* 0x0000040000047882 */ /* 0x000fe40000000000 */
[----:B------:R-:W-:-:S06]  /*3c40*/  ULEA UR15, UR15, UR4, 0x18 ;  /* 0x000000040f0f7291 */ /* 0x000fcc000f8ec0ff */
[----:B------:R-:W1:Y:S02]  /*3c50*/  LDS.U8 R0, [UR5+0x1c] ;  /* 0x00001c05ff007984 */ /* 0x000e640008000000 */
[----:B-1----:R-:W-:-:S13]  /*3c60*/  ISETP.NE.AND P0, PT, R0, RZ, PT ;  /* 0x000000ff0000720c */ /* 0x002fda0003f05270 */
[----:B------:R-:W-:Y:S05]  /*3c70*/  @P0 BRA `(.L_x_75) ;  /* 0x0000000400080947 */ /* 0x000fea0003800000 */
[----:B------:R-:W-:Y:S02]  /*3c80*/  UISETP.NE.U32.AND UP1, UPT, UR28, 0x1, UPT ;  /* 0x000000011c00788c */ /* 0x000fe4000bf25070 */
[----:B------:R-:W-:-:S07]  /*3c90*/  UIADD3 UR6, UPT, UPT, UR5, 0x8, URZ ;  /* 0x0000000805067890 */ /* 0x000fce000fffe0ff */
[----:B------:R-:W-:Y:S05]  /*3ca0*/  BRA.U !UP1, `(.L_x_76) ;  /* 0x00000001099c7547 */ /* 0x000fea000b800000 */
[----:B------:R-:W-:Y:S01]  /*3cb0*/  ELECT P0, URZ, PT ;  /* 0x0000000000ff782f */ /* 0x000fe20003800000 */
[----:B------:R-:W-:-:S12]  /*3cc0*/  BSSY B0, `(.L_x_76) ;  /* 0x0000025000007945 */ /* 0x000fd80003800000 */
[----:B------:R-:W-:Y:S05]  /*3cd0*/  @!P0 BRA `(.L_x_77) ;  /* 0x00000000008c8947 */ /* 0x000fea0003800000 */
[----:B------:R-:W-:-:S05]  /*3ce0*/  UMOV UR4, 0x10 ;  /* 0x0000001000047882 */ /* 0x000fca0000000000 */
[----:B------:R-:W-:Y:S04]  /*3cf0*/  DEPBAR.LE SB1, 0x36 ;  /* 0x00009d800000791a */ /* 0x000fe80000000000 */
[----:B------:R-:W1:Y:S02]  /*3d00*/  UTCATOMSWS.2CTA.FIND_AND_SET.ALIGN UP0, UR4, UR4 ;  /* 0x00000004000475e3 */ /* 0x000e640008200800 */
[----:B-1----:R-:W-:Y:S01]  /*3d10*/  MOV R0, UR4 ;  /* 0x0000000400007c02 */ /* 0x002fe20008000f00 */
[----:B------:R-:W-:Y:S06]  /*3d20*/  BRA.U UP0, `(.L_x_78) ;  /* 0x0000000100187547 */ /* 0x000fec000b800000 */
.L_x_79:
[----:B------:R-:W-:Y:S05]  /*3d30*/  NANOSLEEP 0x64 ;  /* 0x000000640000795d */ /* 0x000fea0003800000 */
[----:B------:R-:W-:-:S05]  /*3d40*/  UMOV UR4, 0x10 ;  /* 0x0000001000047882 */ /* 0x000fca0000000000 */
[----:B------:R-:W-:Y:S04]  /*3d50*/  DEPBAR.LE SB1, 0x36 ;  /* 0x00009d800000791a */ /* 0x000fe80000000000 */
[----:B------:R-:W1:Y:S02]  /*3d60*/  UTCATOMSWS.2CTA.FIND_AND_SET.ALIGN UP0, UR4, UR4 ;  /* 0x00000004000475e3 */ /* 0x000e640008200800 */
[----:B-1----:R-:W-:Y:S01]  /*3d70*/  MOV R0, UR4 ;  /* 0x0000000400007c02 */ /* 0x002fe20008000f00 */
[----:B------:R-:W-:Y:S05]  /*3d80*/  BRA.U !UP0, `(.L_x_79) ;  /* 0xfffffffd08e87547 */ /* 0x000fea000b83ffff */
.L_x_78:
[----:B------:R-:W1:Y:S01]  /*3d90*/  LDS R2, [UR5+0x10] ;  /* 0x00001005ff027984 */ /* 0x000e620008000800 */
[----:B------:R-:W-:Y:S01]  /*3da0*/  IMAD.U32 R3, RZ, RZ, UR15 ;  /* 0x0000000fff037e24 */ /* 0x000fe2000f8e00ff */
[----:B------:R-:W-:-:S03]  /*3db0*/  MOV R4, UR27 ;  /* 0x0000001b00047c02 */ /* 0x000fc60008000f00 */
[----:B------:R-:W-:Y:S01]  /*3dc0*/  VIADD R3, R3, 0x230 ;  /* 0x0000023003037836 */ /* 0x000fe20000000000 */
[----:B-1----:R-:W-:-:S04]  /*3dd0*/  SHF.L.U32 R2, R2, 0x1f, RZ ;  /* 0x0000001f02027819 */ /* 0x002fc800000006ff */
[----:B------:R-:W1:Y:S02]  /*3de0*/  SYNCS.PHASECHK.TRANS64.TRYWAIT P0, [UR5+0x8], R2 ;  /* 0x00000802ff0075a7 */ /* 0x000e640008001105 */
[----:B-1----:R-:W-:Y:S05]  /*3df0*/  @P0 BRA `(.L_x_80) ;  /* 0x0000000000080947 */ /* 0x002fea0003800000 */
[----:B------:R-:W1:Y:S02]  /*3e00*/  SYNCS.PHASECHK.TRANS64.TRYWAIT P0, [UR5+0x8], R2 ;  /* 0x00000802ff0075a7 */ /* 0x000e640008001105 */
[----:B-1----:R-:W-:Y:S05]  /*3e10*/  @!P0 BRA `(.L_x_81) ;  /* 0x0000007800388947 */ /* 0x002fea0003800000 */
.L_x_80:
[----:B------:R-:W-:Y:S01]  /*3e20*/  HFMA2 R9, -RZ, RZ, 0, 5.9604644775390625e-08 ;  /* 0x00000001ff097431 */ /* 0x000fe200000001ff */
[----:B------:R-:W-:Y:S01]  /*3e30*/  UPRMT UR4, UR27, 0x654, UR6 ;  /* 0x000006541b047896 */ /* 0x000fe20008000006 */
[----:B------:R-:W-:Y:S01]  /*3e40*/  PRMT R4, R4, 0x654, R3 ;  /* 0x0000065404047816 */ /* 0x000fe20000000003 */
[----:B------:R-:W-:Y:S02]  /*3e50*/  IMAD.MOV.U32 R3, RZ, RZ, 0xffff ;  /* 0x0000ffffff037424 */ /* 0x000fe400078e00ff */
[----:B------:R-:W-:Y:S02]  /*3e60*/  IMAD.MOV.U32 R10, RZ, RZ, 0x4 ;  /* 0x00000004ff0a7424 */ /* 0x000fe400078e00ff */
[----:B------:R-:W-:Y:S01]  /*3e70*/  IMAD.SHL.U32 R6, R0, 0x20, RZ ;  /* 0x0000002000067824 */ /* 0x000fe200078e00ff */
[----:B-1----:R-:W-:Y:S02]  /*3e80*/  MOV R5, UR4 ;  /* 0x0000000400057c02 */ /* 0x002fe40008000f00 */
[-C--:B------:R-:W-:Y:S01]  /*3e90*/  SHF.L.U32 R3, R3, R0.reuse, RZ ;  /* 0x0000000003037219 */ /* 0x080fe200000006ff */
[----:B------:R1:W-:Y:S01]  /*3ea0*/  SYNCS.ARRIVE.TRANS64.RED RZ, [UR4], R10 ;  /* 0x0000000affff79a7 */ /* 0x0003e20008000404 */
[----:B------:R-:W-:Y:S01]  /*3eb0*/  SHF.L.U32 R2, R9, R0, RZ ;  /* 0x0000000009027219 */ /* 0x000fe200000006ff */
[----:B------:R1:W-:Y:S04]  /*3ec0*/  STS [UR15+0x230], R6 ;  /* 0x00023006ff007988 */ /* 0x0003e8000800080f */
[----:B------:R1:W-:Y:S04]  /*3ed0*/  STAS [R4.64], R0 ;  /* 0x0000000004007dbd */ /* 0x0003e8000c0008ff */
[----:B------:R1:W-:Y:S04]  /*3ee0*/  ATOMS.OR RZ, [UR5+0x14], R3 ;  /* 0x00001403ffff798c */ /* 0x0003e8000b000005 */
[----:B------:R1:W-:Y:S04]  /*3ef0*/  ATOMS.OR RZ, [UR5+0x18], R2 ;  /* 0x00001802ffff798c */ /* 0x0003e8000b000005 */
[----:B------:R1:W-:Y:S02]  /*3f00*/  ATOMS.XOR RZ, [UR5+0x10], R9 ;  /* 0x00001009ffff798c */ /* 0x0003e4000b800005 */
.L_x_77:
[----:B------:R-:W-:Y:S05]  /*3f10*/  BSYNC B0 ;  /* 0x0000000000007941 */ /* 0x000fea0003800000 */
.L_x_76:
[----:B------:R-:W-:Y:S05]  /*3f20*/  BRA.U UP1, `(.L_x_82) ;  /* 0x00000001016c7547 */ /* 0x000fea000b800000 */
[----:B------:R-:W-:-:S03]  /*3f30*/  UMOV UR4, 0xffffffff ;  /* 0xffffffff00047882 */ /* 0x000fc60000000000 */
[----:B------:R-:W-:Y:S05]  /*3f40*/  BRA.DIV UR4, `(.L_x_83) ;  /* 0x0000007a04047947 */ /* 0x000fea000b800000 */
[----:B------:R-:W-:-:S13]  /*3f50*/  ELECT P6, URZ, PT ;  /* 0x0000000000ff782f */ /* 0x000fda00038c0000 */
.L_x_195:
[----:B------:R-:W-:Y:S05]  /*3f60*/  @!P6 BRA `(.L_x_82) ;  /* 0x00000000005ce947 */ /* 0x000fea0003800000 */
[----:B-1----:R-:W1:Y:S02]  /*3f70*/  LDS R0, [UR5+0x10] ;  /* 0x00001005ff007984 */ /* 0x002e640008000800 */
[----:B-1----:R-:W-:-:S04]  /*3f80*/  SHF.L.U32 R0, R0, 0x1f, RZ ;  /* 0x0000001f00007819 */ /* 0x002fc800000006ff */
[----:B------:R-:W1:Y:S02]  /*3f90*/  SYNCS.PHASECHK.TRANS64.TRYWAIT P0, [UR5+0x8], R0 ;  /* 0x00000800ff0075a7 */ /* 0x000e640008001105 */
[----:B-1----:R-:W-:Y:S05]  /*3fa0*/  @P0 BRA `(.L_x_84) ;  /* 0x0000000000080947 */ /* 0x002fea0003800000 */
[----:B------:R-:W1:Y:S02]  /*3fb0*/  SYNCS.PHASECHK.TRANS64.TRYWAIT P0, [UR5+0x8], R0 ;  /* 0x00000800ff0075a7 */ /* 0x000e640008001105 */
[----:B-1----:R-:W-:Y:S05]  /*3fc0*/  @!P0 BRA `(.L_x_85) ;  /* 0x0000007800048947 */ /* 0x002fea0003800000 */
.L_x_84:
[----:B-1----:R-:W1:Y:S01]  /*3fd0*/  LDS R0, [UR15+0x230] ;  /* 0x0002300fff007984 */ /* 0x002e620008000800 */
[----:B------:R-:W-:Y:S02]  /*3fe0*/  HFMA2 R4, -RZ, RZ, 0, 5.9604644775390625e-08 ;  /* 0x00000001ff047431 */ /* 0x000fe400000001ff */
[----:B------:R-:W-:Y:S01]  /*3ff0*/  IMAD.MOV.U32 R2, RZ, RZ, 0xffff ;  /* 0x0000ffffff027424 */ /* 0x000fe200078e00ff */
[----:B------:R-:W-:Y:S01]  /*4000*/  UPRMT UR4, UR27, 0x654, UR6 ;  /* 0x000006541b047896 */ /* 0x000fe20008000006 */
[----:B-1----:R-:W-:-:S03]  /*4010*/  IMAD.SHL.U32 R3, R0, 0x20, RZ ;  /* 0x0000002000037824 */ /* 0x002fc600078e00ff */
[-C--:B------:R-:W-:Y:S02]  /*4020*/  SHF.L.U32 R2, R2, R0.reuse, RZ ;  /* 0x0000000002027219 */ /* 0x080fe400000006ff */
[----:B------:R-:W-:Y:S01]  /*4030*/  SHF.L.U32 R0, R4, R0, RZ ;  /* 0x0000000004007219 */ /* 0x000fe200000006ff */
[----:B------:R2:W-:Y:S04]  /*4040*/  STS [UR15+0x230], R3 ;  /* 0x00023003ff007988 */ /* 0x0005e8000800080f */
[----:B------:R2:W-:Y:S04]  /*4050*/  ATOMS.OR RZ, [UR5+0x14], R2 ;  /* 0x00001402ffff798c */ /* 0x0005e8000b000005 */
[----:B------:R2:W-:Y:S01]  /*4060*/  ATOMS.OR RZ, [UR5+0x18], R0 ;  /* 0x00001800ffff798c */ /* 0x0005e2000b000005 */
[----:B------:R-:W-:Y:S03]  /*4070*/  SYNCS.ARRIVE.TRANS64.RED.A1T0 RZ, [UR4], RZ ;  /* 0x000000ffffff79a7 */ /* 0x000fe60008100404 */
[----:B------:R2:W-:Y:S01]  /*4080*/  ATOMS.XOR RZ, [UR5+0x10], R4 ;  /* 0x00001004ffff798c */ /* 0x0005e2000b800005 */
[----:B------:R-:W-:Y:S05]  /*4090*/  BRA `(.L_x_82) ;  /* 0x0000000000107947 */ /* 0x000fea0003800000 */
.L_x_75:
[----:B------:R-:W-:Y:S02]  /*40a0*/  MOV R0, 0xffffffff ;  /* 0xffffffff00007802 */ /* 0x000fe40000000f00 */
[----:B------:R-:W-:-:S03]  /*40b0*/  MOV R2, 0x40e0 ;  /* 0x000040e000027802 */ /* 0x000fc60000000f00 */
[----:B------:R1:W-:Y:S04]  /*40c0*/  STS [UR15+0x230], R0 ;  /* 0x00023000ff007988 */ /* 0x0003e8000800080f */
[----:B-1---5:R-:W-:Y:S05]  /*40d0*/  CALL.REL.NOINC `($__internal_1_$__cuda_sm10x_tcgen05_guardrail_trap_phase_invalid_during_alloc) ;  /* 0x0000007c000c7944 */ /* 0x022fea0003c00000 */
.L_x_82:
[----:B------:R-:W-:Y:S05]  /*40e0*/  WARPSYNC.ALL ;  /* 0x0000000000007948 */ /* 0x000fea0003800000 */
[----:B------:R-:W3:Y:S01]  /*40f0*/  S2UR UR4, SR_CgaCtaId ;  /* 0x00000000000479c3 */ /* 0x000ee20000008800 */
[----:B------:R-:W-:Y:S01]  /*4100*/  UMOV UR14, 0x400 ;  /* 0x00000400000e7882 */ /* 0x000fe20000000000 */
[----:B------:R-:W-:-:S06]  /*4110*/  NOP ;  /* 0x0000000000007918 */ /* 0x000fcc0000000000 */
[----:B------:R-:W-:Y:S06]  /*4120*/  BAR.ARV 0x6, 0xa0 ;  /* 0x0182800000007b1d */ /* 0x000fec0000002000 */
[----:B------:R-:W4:Y:S01]  /*4130*/  LDCU UR6, c[0x0][0x38c] ;  /* 0x00007180ff0677ac */ /* 0x000f220008000800 */
[----:B-12---:R-:W-:Y:S01]  /*4140*/  LOP3.LUT R2, R7, 0xffff, RZ, 0xc0, !PT ;  /* 0x0000ffff07027812 */ /* 0x006fe200078ec0ff */
[----:B------:R-:W-:Y:S01]  /*4150*/  IMAD.MOV.U32 R6, RZ, RZ, 0x1 ;  /* 0x00000001ff067424 */ /* 0x000fe200078e00ff */
[----:B------:R-:W-:Y:S01]  /*4160*/  LOP3.LUT R0, R8, 0xffff, RZ, 0xc0, !PT ;  /* 0x0000ffff08007812 */ /* 0x000fe200078ec0ff */
[----:B------:R-:W-:Y:S01]  /*4170*/  IMAD.MOV.U32 R7, RZ, RZ, RZ ;  /* 0x000000ffff077224 */ /* 0x000fe200078e00ff */
[----:B------:R-:W-:Y:S01]  /*4180*/  R2UR UR17, R2 ;  /* 0x00000000021172ca */ /* 0x000fe200000e0000 */
[----:B------:R-:W-:Y:S01]  /*4190*/  IMAD.MOV.U32 R2, RZ, RZ, RZ ;  /* 0x000000ffff027224 */ /* 0x000fe200078e00ff */
[----:B------:R-:W-:Y:S01]  /*41a0*/  R2UR UR25, R0 ;  /* 0x00000000001972ca */ /* 0x000fe200000e0000 */
[----:B------:R-:W-:Y:S01]  /*41b0*/  IMAD.MOV.U32 R0, RZ, RZ, RZ ;  /* 0x000000ffff007224 */ /* 0x000fe200078e00ff */
[----:B------:R-:W-:Y:S01]  /*41c0*/  UMOV UR20, URZ ;  /* 0x000000ff00147c82 */ /* 0x000fe20008000000 */
[----:B---3--:R-:W-:Y:S01]  /*41d0*/  ULEA UR14, UR4, UR14, 0x18 ;  /* 0x0000000e040e7291 */ /* 0x008fe2000f8ec0ff */
[----:B------:R-:W-:Y:S01]  /*41e0*/  UMOV UR12, URZ ;  /* 0x000000ff000c7c82 */ /* 0x000fe20008000000 */
[----:B------:R-:W-:-:S02]  /*41f0*/  UISETP.NE.AND UP3, UPT, UR28, URZ, UPT ;  /* 0x000000ff1c00728c */ /* 0x000fc4000bf65270 */
[----:B------:R-:W-:Y:S02]  /*4200*/  UIADD3 UR5, UPT, UPT, UR14, 0x14600, URZ ;  /* 0x000146000e057890 */ /* 0x000fe4000fffe0ff */
[----:B------:R-:W-:-:S03]  /*4210*/  UIADD3 UR4, UPT, UPT, UR14, 0x2a600, URZ ;  /* 0x0002a6000e047890 */ /* 0x000fc6000fffe0ff */
[----:B------:R-:W1:Y:S01]  /*4220*/  LDS R3, [UR14+0x230] ;  /* 0x0002300eff037984 */ /* 0x000e620008000800 */
[----:B----4-:R-:W-:Y:S02]  /*4230*/  UIADD3 UR6, UPT, UPT, UR6, 0xf, URZ ;  /* 0x0000000f06067890 */ /* 0x010fe4000fffe0ff */
[----:B------:R-:W-:Y:S02]  /*4240*/  USHF.R.U32.HI UR5, URZ, 0x4, UR5 ;  /* 0x00000004ff057899 */ /* 0x000fe40008011605 */
[----:B------:R-:W-:Y:S02]  /*4250*/  USHF.R.S32.HI UR21, URZ, 0x1f, UR6 ;  /* 0x0000001fff157899 */ /* 0x000fe40008011406 */
[----:B------:R-:W-:Y:S02]  /*4260*/  USHF.R.U32.HI UR4, URZ, 0x4, UR4 ;  /* 0x00000004ff047899 */ /* 0x000fe40008011604 */
[----:B------:R-:W-:Y:S02]  /*4270*/  ULEA.HI UR21, UR21, UR6, URZ, 0x4 ;  /* 0x0000000615157291 */ /* 0x000fe4000f8f20ff */
[----:B------:R-:W-:-:S02]  /*4280*/  ULOP3.LUT UR5, UR5, 0x3fff, URZ, 0xc0, !UPT ;  /* 0x00003fff05057892 */ /* 0x000fc4000f8ec0ff */
[----:B------:R-:W-:Y:S02]  /*4290*/  USHF.R.S32.HI UR21, URZ, 0x4, UR21 ;  /* 0x00000004ff157899 */ /* 0x000fe40008011415 */
[----:B------:R-:W-:Y:S02]  /*42a0*/  ULOP3.LUT UR4, UR4, 0x3fff, URZ, 0xc0, !UPT ;  /* 0x00003fff04047892 */ /* 0x000fe4000f8ec0ff */
[----:B------:R-:W-:Y:S02]  /*42b0*/  UISETP.LT.AND UP0, UPT, UR21, 0x1, UPT ;  /* 0x000000011500788c */ /* 0x000fe4000bf01270 */
[----:B------:R-:W-:Y:S02]  /*42c0*/  ULOP3.LUT UR18, UR5, 0x10000, URZ, 0xfc, !UPT ;  /* 0x0001000005127892 */ /* 0x000fe4000f8efcff */
[----:B------:R-:W-:Y:S02]  /*42d0*/  ULOP3.LUT UR4, UR4, 0x10000, URZ, 0xfc, !UPT ;  /* 0x0001000004047892 */ /* 0x000fe4000f8efcff */
[----:B------:R-:W-:Y:S01]  /*42e0*/  USEL UR24, UR21, 0x1, !UP0 ;  /* 0x0000000115187887 */ /* 0x000fe2000c000000 */
[----:B------:R-:W-:Y:S01]  /*42f0*/  UMOV UR11, URZ ;  /* 0x000000ff000b7c82 */ /* 0x000fe20008000000 */
[----:B------:R-:W-:Y:S01]  /*4300*/  UMOV UR22, 0x0 ;  /* 0x0000000000167882 */ /* 0x000fe20000000000 */
[----:B------:R-:W-:Y:S01]  /*4310*/  UMOV UR23, 0x10280490 ;  /* 0x1028049000177882 */ /* 0x000fe20000000000 */
[----:B-1----:R-:W-:-:S15]  /*4320*/  R2UR UR26, R3 ;  /* 0x00000000031a72ca */ /* 0x002fde00000e0000 */
.L_x_93:
[C---:B------:R-:W-:Y:S02]  /*4330*/  LEA R3, R2.reuse, UR14, 0x3 ;  /* 0x0000000e02037c11 */ /* 0x040fe4000f8e18ff */
[----:B------:R-:W-:Y:S02]  /*4340*/  SHF.L.U32 R4, R7, 0x1f, RZ ;  /* 0x0000001f07047819 */ /* 0x000fe400000006ff */
[----:B------:R-:W-:Y:S02]  /*4350*/  LEA R5, R2, UR14, 0x4 ;  /* 0x0000000e02057c11 */ /* 0x000fe4000f8e20ff */
[----:B------:R-:W1:Y:S02]  /*4360*/  SYNCS.PHASECHK.TRANS64.TRYWAIT P0, [R3+URZ+0x190], R4 ;  /* 0x00019004030075a7 */ /* 0x000e6400080011ff */
[----:B-1----:R-:W-:Y:S05]  /*4370*/  @!P0 BRA `(.L_x_86) ;  /* 0x0000007400308947 */ /* 0x002fea0003800000 */
.L_x_196:
[----:B------:R2:W3:Y:S01]  /*4380*/  LDS.128 R8, [R5+0x210] ;  /* 0x0002100005087984 */ /* 0x0004e20000000c00 */
[----:B-1----:R-:W-:Y:S01]  /*4390*/  VIADD R3, R3, 0x1a0 ;  /* 0x000001a003037836 */ /* 0x002fe20000000000 */
[----:B------:R-:W-:Y:S01]  /*43a0*/  IADD3 R4, PT, PT, R2, 0x1, RZ ;  /* 0x0000000102047810 */ /* 0x000fe20007ffe0ff */
[----:B------:R-:W-:Y:S01]  /*43b0*/  @!PT LDS RZ, [RZ] ;  /* 0x00000000fffff984 */ /* 0x000fe20000000800 */
[----:B------:R-:W-:Y:S01]  /*43c0*/  @!PT LDS RZ, [RZ] ;  /* 0x00000000fffff984 */ /* 0x000fe20000000800 */
[----:B------:R-:W-:Y:S01]  /*43d0*/  @!PT LDS RZ, [RZ] ;  /* 0x00000000fffff984 */ /* 0x000fe20000000800 */
[----:B------:R-:W-:Y:S01]  /*43e0*/  @!PT LDS RZ, [RZ] ;  /* 0x00000000fffff984 */ /* 0x000fe20000000800 */
[----:B------:R1:W-:Y:S06]  /*43f0*/  MEMBAR.ALL.CTA ;  /* 0x0000000000007992 */ /* 0x0003ec0000008000 */
[----:B-1----:R-:W1:Y:S01]  /*4400*/  FENCE.VIEW.ASYNC.S ;  /* 0x00000000000073c6 */ /* 0x002e620000000000 */
[----:B------:R-:W-:-:S04]  /*4410*/  PRMT R3, RZ, 0x654, R3 ;  /* 0x00000654ff037816 */ /* 0x000fc80000000003 */
[----:B-1----:R2:W-:Y:S01]  /*4420*/  SYNCS.ARRIVE.TRANS64.RED.A1T0 RZ, [R3+URZ], RZ ;  /* 0x000000ff03ff79a7 */ /* 0x0025e200081004ff */
[----:B------:R-:W-:Y:S05]  /*4430*/  BRA.U UP3, `(.L_x_87) ;  /* 0x0000000103cc7547 */ /* 0x000fea000b800000 */
[----:B------:R-:W1:Y:S01]  /*4440*/  LDCU UR5, c[0x0][0x38c] ;  /* 0x00007180ff0577ac */ /* 0x000e620008000800 */
[----:B------:R-:W-:Y:S02]  /*4450*/  PLOP3.LUT P1, PT, PT, PT, PT, 0x80, 0x8 ;  /* 0x000000000008781c */ /* 0x000fe40003f2f070 */
[----:B------:R-:W-:Y:S01]  /*4460*/  SHF.L.U32 R2, R6, 0x1f, RZ ;  /* 0x0000001f06027819 */ /* 0x000fe200000006ff */
[----:B------:R-:W-:Y:S02]  /*4470*/  ULEA UR19, UR20, UR14, 0x3 ;  /* 0x0000000e14137291 */ /* 0x000fe4000f8e18ff */
[----:B-1----:R-:W-:-:S06]  /*4480*/  UISETP.GE.AND UP0, UPT, UR5, 0x1, UPT ;  /* 0x000000010500788c */ /* 0x002fcc000bf06270 */
[----:B------:R-:W-:-:S05]  /*4490*/  PLOP3.LUT P0, PT, PT, PT, UP0, 0x80, 0x8 ;  /* 0x000000000008781c */ /* 0x000fca0003f0f008 */
[----:B------:R-:W-:-:S08]  /*44a0*/  @UP0 ULEA UR5, UR12, UR14, 0x3 ;  /* 0x0000000e0c050291 */ /* 0x000fd0000f8e18ff */
[----:B--2---:R-:W-:-:S04]  /*44b0*/  @P0 SHF.L.U32 R3, R0, 0x1f, RZ ;  /* 0x0000001f00030819 */ /* 0x004fc800000006ff */
[----:B------:R1:W2:Y:S01]  /*44c0*/  @P0 SYNCS.PHASECHK.TRANS64.TRYWAIT P1, [UR5], R3 ;  /* 0x00000003ff0005a7 */ /* 0x0002a20008021105 */
[----:B------:R-:W4:Y:S02]  /*44d0*/  SYNCS.PHASECHK.TRANS64.TRYWAIT P0, [UR19+0x1c8], R2 ;  /* 0x0001c802ff0075a7 */ /* 0x000f240008001113 */
[----:B-12-4-:R-:W-:Y:S05]  /*44e0*/  @!P0 BRA `(.L_x_88) ;  /* 0x0000007000e88947 */ /* 0x016fea0003800000 */
.L_x_198:
[----:B------:R-:W-:Y:S01]  /*44f0*/  UMOV UR15, UR11 ;  /* 0x0000000b000f7c82 */ /* 0x000fe20008000000 */
[----:B------:R-:W-:Y:S05]  /*4500*/  BRA.U !UP0, `(.L_x_89) ;  /* 0x0000000108887547 */ /* 0x000fea000b800000 */
[----:B------:R-:W-:Y:S02]  /*4510*/  UIADD3 UR15, UPT, UPT, UR24, UR11, URZ ;  /* 0x0000000b180f7290 */ /* 0x000fe4000fffe0ff */
[----:B------:R-:W-:Y:S02]  /*4520*/  UIMAD UR16, UR20, 0xa0, UR26 ;  /* 0x000000a0141078a4 */ /* 0x000fe4000f8e021a */
[----:B------:R-:W-:Y:S01]  /*4530*/  UPLOP3.LUT UP2, UPT, UPT, UPT, UPT, 0x40, 0x4 ;  /* 0x000000000004789c */ /* 0x000fe20003f4e870 */
[----:B------:R-:W-:Y:S01]  /*4540*/  UMOV UR13, UR21 ;  /* 0x00000015000d7c82 */ /* 0x000fe20008000000 */
[----:B------:R-:W-:-:S09]  /*4550*/  UMOV UR5, UR12 ;  /* 0x0000000c00057c82 */ /* 0x000fd20008000000 */
.L_x_92:
[----:B--2---:R-:W-:Y:S01]  /*4560*/  ULEA UR7, UR5, UR14, 0x3 ;  /* 0x0000000e05077291 */ /* 0x004fe2000f8e18ff */
[----:B----4-:R-:W-:Y:S11]  /*4570*/  @P1 BRA `(.L_x_90) ;  /* 0x00000000000c1947 */ /* 0x010ff60003800000 */
[----:B-1----:R-:W-:Y:S04]  /*4580*/  SHF.L.U32 R2, R0, 0x1f, RZ ;  /* 0x0000001f00027819 */ /* 0x002fe800000006ff */
[----:B------:R-:W1:Y:S02]  /*4590*/  SYNCS.PHASECHK.TRANS64.TRYWAIT P0, [UR7], R2 ;  /* 0x00000002ff0075a7 */ /* 0x000e640008001107 */
[----:B-1----:R-:W-:Y:S05]  /*45a0*/  @!P0 BRA `(.L_x_91) ;  /* 0x0000007000d08947 */ /* 0x002fea0003800000 */
.L_x_90:
[----:B------:R-:W-:Y:S01]  /*45b0*/  UISETP.NE.AND UP0, UPT, UR13, 0x1, UPT ;  /* 0x000000010d00788c */ /* 0x000fe2000bf05270 */
[----:B------:R-:W-:Y:S01]  /*45c0*/  PLOP3.LUT P1, PT, PT, PT, PT, 0x80, 0x8 ;  /* 0x000000000008781c */ /* 0x000fe20003f2f070 */
[----:B------:R-:W-:Y:S02]  /*45d0*/  UIADD3 UR6, UPT, UPT, UR5, 0x1, URZ ;  /* 0x0000000105067890 */ /* 0x000fe4000fffe0ff */
[----:B------:R-:W-:Y:S02]  /*45e0*/  UIADD3 UR11, UPT, UPT, UR11, 0x1, URZ ;  /* 0x000000010b0b7890 */ /* 0x000fe4000fffe0ff */
[----:B------:R-:W-:Y:S01]  /*45f0*/  UISETP.NE.AND UP1, UPT, UR6, 0x16, UPT ;  /* 0x000000160600788c */ /* 0x000fe2000bf25270 */
[----:B------:R-:W-:Y:S01]  /*4600*/  PLOP3.LUT P0, PT, PT, PT, UP0, 0x80, 0x8 ;  /* 0x000000000008781c */ /* 0x000fe20003f0f008 */
[----:B------:R-:W-:Y:S02]  /*4610*/  UIADD3 UR13, UPT, UPT, UR13, -0x1, URZ ;  /* 0xffffffff0d0d7890 */ /* 0x000fe4000fffe0ff */
[----:B------:R-:W-:Y:S02]  /*4620*/  USEL UR8, URZ, 0x1, UP1 ;  /* 0x00000001ff087887 */ /* 0x000fe40008800000 */
[----:B------:R-:W-:Y:S02]  /*4630*/  USEL UR12, UR6, URZ, UP1 ;  /* 0x000000ff060c7287 */ /* 0x000fe40008800000 */
[----:B------:R-:W-:Y:S02]  /*4640*/  UIMAD UR6, UR5, 0xa0, UR4 ;  /* 0x000000a0050678a4 */ /* 0x000fe4000f8e0204 */
[----:B------:R-:W-:Y:S01]  /*4650*/  @UP0 ULEA UR10, UR12, UR14, 0x3 ;  /* 0x0000000e0c0a0291 */ /* 0x000fe2000f8e18ff */
[----:B------:R-:W-:Y:S01]  /*4660*/  LOP3.LUT R0, R0, UR8, RZ, 0x3c, !PT ;  /* 0x0000000800007c12 */ /* 0x000fe2000f8e3cff */
[----:B------:R-:W-:Y:S01]  /*4670*/  ULEA UR8, UR5, UR18, 0x8 ;  /* 0x0000001205087291 */ /* 0x000fe2000f8e40ff */
[----:B------:R-:W-:Y:S02]  /*4680*/  UMOV UR9, 0xc0004010 ;  /* 0xc000401000097882 */ /* 0x000fe40000000000 */
[----:B-1----:R-:W-:Y:S01]  /*4690*/  @P0 SHF.L.U32 R2, R0, 0x1f, RZ ;  /* 0x0000001f00020819 */ /* 0x002fe200000006ff */
[----:B------:R-:W-:Y:S01]  /*46a0*/  UISETP.NE.AND UP0, UPT, UR11, UR15, UPT ;  /* 0x0000000f0b00728c */ /* 0x000fe2000bf05270 */
[----:B------:R-:W-:Y:S02]  /*46b0*/  UMOV UR5, UR12 ;  /* 0x0000000c00057c82 */ /* 0x000fe40008000000 */
[----:B------:R2:W4:Y:S01]  /*46c0*/  @P0 SYNCS.PHASECHK.TRANS64.TRYWAIT P1, [UR10], R2 ;  /* 0x00000002ff0005a7 */ /* 0x000522000802110a */
[----:B------:R-:W-:Y:S03]  /*46d0*/  UIADD3 UR10, UPT, UPT, UR7, 0xb0, URZ ;  /* 0x000000b0070a7890 */ /* 0x000fe6000fffe0ff */
[----:B------:R-:W-:Y:S02]  /*46e0*/  UMOV UR7, 0xc0004010 ;  /* 0xc000401000077882 */ /* 0x000fe40000000000 */
[----:B------:R2:W-:Y:S01]  /*46f0*/  UTCHMMA.2CTA gdesc[UR8], gdesc[UR6], tmem[UR16], tmem[UR22], idesc[UR23], UP2 ;  /* 0x00ff1606080075ea */ /* 0x0005e20009200010 */
[----:B------:R-:W-:Y:S03]  /*4700*/  UPLOP3.LUT UP2, UPT, UPT, UPT, UPT, 0x80, 0x8 ;  /* 0x000000000008789c */ /* 0x000fe60003f4f070 */
[----:B------:R2:W-:Y:S01]  /*4710*/  UTCBAR.2CTA.MULTICAST [UR10], URZ, UR17 ;  /* 0x000000ff0a0073e9 */ /* 0x0005e20008200811 */
[----:B------:R-:W-:Y:S07]  /*4720*/  BRA.U UP0, `(.L_x_92) ;  /* 0xfffffffd008c7547 */ /* 0x000fee000b83ffff */
.L_x_89:
[----:B------:R-:W-:Y:S01]  /*4730*/  UIADD3 UR5, UPT, UPT, UR19, 0x1b0, URZ ;  /* 0x000001b013057890 */ /* 0x000fe2000fffe0ff */
[----:B------:R-:W-:-:S08]  /*4740*/  UMOV UR11, UR15 ;  /* 0x0000000f000b7c82 */ /* 0x000fd00008000000 */
[----:B------:R1:W-:Y:S01]  /*4750*/  UTCBAR.2CTA.MULTICAST [UR5], URZ, UR25 ;  /* 0x000000ff050073e9 */ /* 0x0003e20008200819 */
[----:B------:R-:W-:Y:S02]  /*4760*/  NOP ;  /* 0x0000000000007918 */ /* 0x000fe40000000000 */
.L_x_87:
[----:B-1----:R-:W-:Y:S01]  /*4770*/  UIADD3 UR5, UPT, UPT, UR20, 0x1, URZ ;  /* 0x0000000114057890 */ /* 0x002fe2000fffe0ff */
[----:B---3--:R-:W-:Y:S02]  /*4780*/  LOP3.LUT P0, RZ, R10, 0x1, RZ, 0xc0, !PT ;  /* 0x000000010aff7812 */ /* 0x008fe4000780c0ff */
[----:B----4-:R-:W-:Y:S01]  /*4790*/  ISETP.NE.AND P1, PT, R4, 0x2, PT ;  /* 0x000000020400780c */ /* 0x010fe20003f25270 */
[----:B------:R-:W-:-:S03]  /*47a0*/  UISETP.NE.AND UP0, UPT, UR5, 0x3, UPT ;  /* 0x000000030500788c */ /* 0x000fc6000bf05270 */
[----:B--2---:R-:W-:Y:S01]  /*47b0*/  SEL R2, RZ, 0x1, P1 ;  /* 0x00000001ff027807 */ /* 0x004fe20000800000 */
[----:B------:R-:W-:Y:S02]  /*47c0*/  USEL UR6, URZ, 0x1, UP0 ;  /* 0x00000001ff067887 */ /* 0x000fe40008000000 */
[----:B------:R-:W-:Y:S01]  /*47d0*/  USEL UR20, UR5, URZ, UP0 ;  /* 0x000000ff05147287 */ /* 0x000fe20008000000 */
[----:B------:R-:W-:Y:S02]  /*47e0*/  LOP3.LUT R7, R7, R2, RZ, 0x3c, !PT ;  /* 0x0000000207077212 */ /* 0x000fe400078e3cff */
[----:B------:R-:W-:Y:S02]  /*47f0*/  SEL R2, R4, RZ, P1 ;  /* 0x000000ff04027207 */ /* 0x000fe40000800000 */
[----:B------:R-:W-:Y:S01]  /*4800*/  LOP3.LUT R6, R6, UR6, RZ, 0x3c, !PT ;  /* 0x0000000606067c12 */ /* 0x000fe2000f8e3cff */
[----:B------:R-:W-:Y:S06]  /*4810*/  @P0 BRA `(.L_x_93) ;  /* 0xfffffff800c40947 */ /* 0x000fec000383ffff */
[----:B------:R-:W1:Y:S01]  /*4820*/  S2UR UR8, SR_CgaCtaId ;  /* 0x00000000000879c3 */ /* 0x000e620000008800 */
[----:B------:R-:W-:Y:S01]  /*4830*/  ELECT P0, URZ, PT ;  /* 0x0000000000ff782f */ /* 0x000fe20003800000 */
[----:B------:R-:W-:Y:S01]  /*4840*/  HFMA2 R0, -RZ, RZ, 0, 5.9604644775390625e-08 ;  /* 0x00000001ff007431 */ /* 0x000fe200000001ff */
[----:B------:R-:W-:-:S05]  /*4850*/  UMOV UR4, 0x40 ;  /* 0x0000004000047882 */ /* 0x000fca0000000000 */
[----:B------:R-:W-:Y:S01]  /*4860*/  UVIRTCOUNT.DEALLOC.SMPOOL 0x80 ;  /* 0x000000800000784c */ /* 0x000fe20000000000 */
[----:B------:R-:W-:Y:S02]  /*4870*/  UISETP.NE.AND UP1, UPT, UR28, URZ, UPT ;  /* 0x000000ff1c00728c */ /* 0x000fe4000bf25270 */
[----:B-1----:R-:W-:-:S09]  /*4880*/  ULEA UR8, UR8, UR4, 0x18 ;  /* 0x0000000408087291 */ /* 0x002fd2000f8ec0ff */
[----:B------:R1:W-:Y:S01]  /*4890*/  @P0 STS.U8 [UR8+0x1c], R0 ;  /* 0x00001c00ff000988 */ /* 0x0003e20008000008 */
[----:B------:R-:W-:Y:S05]  /*48a0*/  BRA.U UP1, `(.L_x_94) ;  /* 0x00000001017c7547 */ /* 0x000fea000b800000 */
[----:B------:R-:W-:Y:S01]  /*48b0*/  UIADD3 UR6, UPT, UPT, UR14, 0x1c8, URZ ;  /* 0x000001c80e067890 */ /* 0x000fe2000fffe0ff */
[----:B-1----:R-:W-:-:S03]  /*48c0*/  SHF.L.U32 R0, R6, 0x1f, RZ ;  /* 0x0000001f06007819 */ /* 0x002fc600000006ff */
[----:B------:R-:W-:-:S09]  /*48d0*/  ULEA UR4, UR20, UR6, 0x3 ;  /* 0x0000000614047291 */ /* 0x000fd2000f8e18ff */
[----:B------:R-:W1:Y:S02]  /*48e0*/  SYNCS.PHASECHK.TRANS64.TRYWAIT P0, [UR4], R0 ;  /* 0x00000000ff0075a7 */ /* 0x000e640008001104 */
[----:B-1----:R-:W-:Y:S05]  /*48f0*/  @!P0 BRA `(.L_x_95) ;  /* 0x0000007000148947 */ /* 0x002fea0003800000 */
.L_x_201:
        /* <DEDUP_REMOVED lines=9> */
.L_x_203:
[----:B------:R-:W-:-:S04]  /*4990*/  UIADD3 UR4, UPT, UPT, UR4, 0x1, URZ ;  /* 0x0000000104047890 */ /* 0x000fc8000fffe0ff */
[----:B------:R-:W-:-:S04]  /*49a0*/  UISETP.NE.AND UP0, UPT, UR4, 0x3, UPT ;  /* 0x000000030400788c */ /* 0x000fc8000bf05270 */
[----:B------:R-:W-:Y:S02]  /*49b0*/  USEL UR5, URZ, 0x1, UP0 ;  /* 0x00000001ff057887 */ /* 0x000fe40008000000 */
[----:B------:R-:W-:-:S04]  /*49c0*/  USEL UR4, UR4, URZ, UP0 ;  /* 0x000000ff04047287 */ /* 0x000fc80008000000 */
[----:B------:R-:W-:Y:S01]  /*49d0*/  ULEA UR4, UR4, UR6, 0x3 ;  /* 0x0000000604047291 */ /* 0x000fe2000f8e18ff */
[----:B-1----:R-:W-:-:S04]  /*49e0*/  LOP3.LUT R2, R6, UR5, RZ, 0x3c, !PT ;  /* 0x0000000506027c12 */ /* 0x002fc8000f8e3cff */
[----:B------:R-:W-:Y:S01]  /*49f0*/  SHF.L.U32 R2, R2, 0x1f, RZ ;  /* 0x0000001f02027819 */ /* 0x000fe200000006ff */
[----:B------:R-:W-:-:S04]  /*4a00*/  IMAD.U32 R0, RZ, RZ, UR4 ;  /* 0x00000004ff007e24 */ /* 0x000fc8000f8e00ff */
[----:B------:R1:W2:Y:S03]  /*4a10*/  SYNCS.PHASECHK.TRANS64.TRYWAIT P0, [R0+URZ], R2 ;  /* 0x00000002000075a7 */ /* 0x0002a600080011ff */
[----:B--2---:R-:W-:Y:S05]  /*4a20*/  @!P0 NANOSLEEP.SYNCS 0x989680 ;  /* 0x009896800000895d */ /* 0x004fea0003900000 */
[----:B------:R-:W2:Y:S02]  /*4a30*/  @!P0 SYNCS.PHASECHK.TRANS64 P0, [R0+URZ], R2 ;  /* 0x00000002000085a7 */ /* 0x000ea400080010ff */
[----:B--2---:R-:W-:Y:S05]  /*4a40*/  @P0 BRA `(.L_x_97) ;  /* 0x0000000000200947 */ /* 0x004fea0003800000 */
.L_x_98:
[----:B--2---:R2:W3:Y:S02]  /*4a50*/  SYNCS.PHASECHK.TRANS64.TRYWAIT P0, [R0+URZ], R2 ;  /* 0x00000002000075a7 */ /* 0x0044e400080011ff */
[----:B---3--:R-:W-:Y:S05]  /*4a60*/  @!P0 NANOSLEEP.SYNCS 0x989680 ;  /* 0x009896800000895d */ /* 0x008fea0003900000 */
[----:B------:R-:W3:Y:S02]  /*4a70*/  @!P0 SYNCS.PHASECHK.TRANS64 P0, [R0+URZ], R2 ;  /* 0x00000002000085a7 */ /* 0x000ee400080010ff */
[----:B---3--:R-:W-:Y:S05]  /*4a80*/  @!P0 BRA `(.L_x_98) ;  /* 0xfffffffc00f08947 */ /* 0x008fea000383ffff */
[----:B------:R-:W-:Y:S05]  /*4a90*/  BRA `(.L_x_97) ;  /* 0x00000000000c7947 */ /* 0x000fea0003800000 */
.L_x_94:
[----:B------:R-:W-:-:S04]  /*4aa0*/  UIADD3 UR4, UPT, UPT, UR14, 0x200, URZ ;  /* 0x000002000e047890 */ /* 0x000fc8000fffe0ff */
[----:B------:R-:W-:-:S09]  /*4ab0*/  UPRMT UR4, UR27, 0x654, UR4 ;  /* 0x000006541b047896 */ /* 0x000fd20008000004 */
[----:B------:R-:W-:Y:S03]  /*4ac0*/  SYNCS.ARRIVE.TRANS64.RED.A1T0 RZ, [UR4], RZ ;  /* 0x000000ffffff79a7 */ /* 0x000fe60008100404 */
.L_x_97:
[----:B-12---:R-:W-:Y:S01]  /*4ad0*/  SHF.L.U32 R2, RZ, 0x1f, RZ ;  /* 0x0000001fff027819 */ /* 0x006fe200000006ff */
[----:B------:R-:W-:Y:S01]  /*4ae0*/  UIADD3 UR4, UPT, UPT, UR14, 0x200, URZ ;  /* 0x000002000e047890 */ /* 0x000fe2000fffe0ff */
[----:B------:R-:W-:Y:S02]  /*4af0*/  PLOP3.LUT P0, PT, PT, PT, UP1, 0x80, 0x8 ;  /* 0x000000000008781c */ /* 0x000fe40003f0f018 */
[----:B------:R-:W1:Y:S02]  /*4b00*/  SYNCS.PHASECHK.TRANS64.TRYWAIT P1, [UR14+0x200], R2 ;  /* 0x00020002ff0075a7 */ /* 0x000e64000802110e */
[----:B-1----:R-:W-:Y:S09]  /*4b10*/  @!P1 BRA `(.L_x_99) ;  /* 0x0000006c00bc9947 */ /* 0x002ff20003800000 */
.L_x_205:
[----:B------:R-:W-:Y:S01]  /*4b20*/  @!UP1 UPRMT UR4, UR27, 0x654, UR4 ;  /* 0x000006541b049896 */ /* 0x000fe20008000004 */
[----:B------:R-:W-:Y:S01]  /*4b30*/  UMOV UR5, 0xffff ;  /* 0x0000ffff00057882 */ /* 0x000fe20000000000 */
[----:B------:R-:W-:-:S07]  /*4b40*/  UMOV UR6, 0x1 ;  /* 0x0000000100067882 */ /* 0x000fce0000000000 */
[----:B------:R-:W-:Y:S01]  /*4b50*/  @!P0 SYNCS.ARRIVE.TRANS64.RED.A1T0 RZ, [UR4], RZ ;  /* 0x000000ffffff89a7 */ /* 0x000fe20008100404 */
[----:B------:R-:W-:Y:S01]  /*4b60*/  NOP ;  /* 0x0000000000007918 */ /* 0x000fe20000000000 */
[----:B-1----:R-:W1:Y:S01]  /*4b70*/  LDS R0, [UR8+0x14] ;  /* 0x00001408ff007984 */ /* 0x002e620008000800 */
[----:B------:R-:W-:-:S04]  /*4b80*/  ULOP3.LUT UR4, UR26, 0xffff, URZ, 0xc0, !UPT ;  /* 0x0000ffff1a047892 */ /* 0x000fc8000f8ec0ff */
[----:B------:R-:W-:-:S04]  /*4b90*/  USHF.R.U32.HI UR4, URZ, 0x5, UR4 ;  /* 0x00000005ff047899 */ /* 0x000fc80008011604 */
[----:B------:R-:W-:Y:S02]  /*4ba0*/  USHF.L.U32 UR5, UR5, UR4, URZ ;  /* 0x0000000405057299 */ /* 0x000fe400080006ff */
[----:B------:R-:W-:-:S04]  /*4bb0*/  USHF.L.U32 UR4, UR6, UR4, URZ ;  /* 0x0000000406047299 */ /* 0x000fc800080006ff */
[----:B-1----:R-:W-:-:S04]  /*4bc0*/  LOP3.LUT R0, R0, UR5, RZ, 0xc0, !PT ;  /* 0x0000000500007c12 */ /* 0x002fc8000f8ec0ff */
[----:B------:R-:W-:-:S13]  /*4bd0*/  ISETP.NE.AND P0, PT, R0, UR5, PT ;  /* 0x0000000500007c0c */ /* 0x000fda000bf05270 */
[----:B------:R-:W-:Y:S05]  /*4be0*/  @P0 BRA `(.L_x_100) ;  /* 0x0000000000580947 */ /* 0x000fea0003800000 */
[----:B------:R-:W1:Y:S02]  /*4bf0*/  LDS R0, [UR8+0x18] ;  /* 0x00001808ff007984 */ /* 0x000e640008000800 */
[----:B-1----:R-:W-:-:S04]  /*4c00*/  LOP3.LUT R0, R0, UR4, RZ, 0xc0, !PT ;  /* 0x0000000400007c12 */ /* 0x002fc8000f8ec0ff */
[----:B------:R-:W-:-:S13]  /*4c10*/  ISETP.NE.AND P0, PT, R0, UR4, PT ;  /* 0x0000000400007c0c */ /* 0x000fda000bf05270 */
[----:B------:R-:W-:Y:S05]  /*4c20*/  @P0 BRA `(.L_x_101) ;  /* 0x00000000003c0947 */ /* 0x000fea0003800000 */
[----:B------:R-:W1:Y:S01]  /*4c30*/  S2R R2, SR_LANEID ;  /* 0x0000000000027919 */ /* 0x000e620000000000 */
[----:B------:R-:W-:-:S06]  /*4c40*/  ULOP3.LUT UR5, URZ, UR5, URZ, 0x33, !UPT ;  /* 0x00000005ff057292 */ /* 0x000fcc000f8e33ff */
[----:B------:R-:W-:-:S04]  /*4c50*/  IMAD.U32 R0, RZ, RZ, UR5 ;  /* 0x00000005ff007e24 */ /* 0x000fc8000f8e00ff */
[----:B------:R2:W3:Y:S02]  /*4c60*/  REDUX UR7, R0 ;  /* 0x00000000000773c4 */ /* 0x0004e40000000000 */
[----:B------:R4:W-:Y:S01]  /*4c70*/  UTCATOMSWS.AND URZ, UR5 ;  /* 0x0000000500ff79e3 */ /* 0x0009e20008000000 */
[----:B--2---:R-:W-:Y:S01]  /*4c80*/  LOP3.LUT R0, RZ, UR4, RZ, 0x33, !PT ;  /* 0x00000004ff007c12 */ /* 0x004fe2000f8e33ff */
[----:B------:R-:W-:Y:S02]  /*4c90*/  VOTEU.ANY UR4, UPT, PT ;  /* 0x0000000000047886 */ /* 0x000fe400038e0100 */
[----:B------:R-:W-:Y:S02]  /*4ca0*/  UFLO.U32 UR4, UR4 ;  /* 0x00000004000472bd */ /* 0x000fe400080e0000 */
[----:B------:R-:W2:Y:S04]  /*4cb0*/  REDUX UR6, R0 ;  /* 0x00000000000673c4 */ /* 0x000ea80000000000 */
[----:B-1----:R-:W-:-:S02]  /*4cc0*/  ISETP.EQ.U32.AND P0, PT, R2, UR4, PT ;  /* 0x0000000402007c0c */ /* 0x002fc4000bf02070 */
[----:B---3--:R-:W-:-:S11]  /*4cd0*/  MOV R2, UR7 ;  /* 0x0000000700027c02 */ /* 0x008fd60008000f00 */
[----:B------:R4:W-:Y:S01]  /*4ce0*/  @P0 ATOMS.AND RZ, [UR8+0x14], R2 ;  /* 0x00001402ffff098c */ /* 0x0009e2000a800008 */
[----:B--2---:R-:W-:-:S05]  /*4cf0*/  IMAD.U32 R0, RZ, RZ, UR6 ;  /* 0x00000006ff007e24 */ /* 0x004fca000f8e00ff */
[----:B------:R4:W-:Y:S01]  /*4d00*/  @P0 ATOMS.AND RZ, [UR8+0x18], R0 ;  /* 0x00001800ffff098c */ /* 0x0009e2000a800008 */
[----:B------:R-:W-:Y:S05]  /*4d10*/  BRA `(.L_x_102) ;  /* 0x0000000000147947 */ /* 0x000fea0003800000 */
.L_x_101:
[----:B------:R-:W-:Y:S02]  /*4d20*/  MOV R2, 0x4d40 ;  /* 0x00004d4000027802 */ /* 0x000fe40000000f00 */
[----:B-----5:R-:W-:Y:S05]  /*4d30*/  CALL.REL.NOINC `($__internal_0_$__cuda_sm10x_tcgen05_guardrail_trap_col_being_dealloced_not_returned_by_alloc) ;  /* 0x0000006c00e87944 */ /* 0x020fea0003c00000 */
[----:B------:R-:W-:Y:S05]  /*4d40*/  BRA `(.L_x_102) ;  /* 0x0000000000087947 */ /* 0x000fea0003800000 */
.L_x_100:
[----:B------:R-:W-:Y:S02]  /*4d50*/  MOV R2, 0x4d70 ;  /* 0x00004d7000027802 */ /* 0x000fe40000000f00 */
[----:B-----5:R-:W-:Y:S05]  /*4d60*/  CALL.REL.NOINC `($__internal_2_$__cuda_sm10x_tcgen05_guardrail_trap_unallocated_columns_being_dealloced) ;  /* 0x0000006c00f47944 */ /* 0x020fea0003c00000 */
.L_x_102:
[----:B------:R-:W-:Y:S01]  /*4d70*/  NOP ;  /* 0x0000000000007918 */ /* 0x000fe20000000000 */
[----:B----4-:R-:W-:Y:S05]  /*4d80*/  EXIT ;  /* 0x000000000000794d */ /* 0x010fea0003800000 */
.L_x_74:
[----:B------:R-:W-:-:S09]  /*4d90*/  UISETP.NE.OR UP0, UPT, UR14, 0x3, !UP4 ;  /* 0x000000030e00788c */ /* 0x000fd2000e705670 */
[----:B------:R-:W-:Y:S05]  /*4da0*/  BRA.U UP0, `(.L_x_103) ;  /* 0x0000000d00c87547 */ /* 0x000fea000b800000 */
[----:B------:R-:W1:Y:S01]  /*4db0*/  LDCU.64 UR4, c[0x0][0x888] ;  /* 0x00011100ff0477ac */ /* 0x000e620008000a00 */
[----:B------:R-:W-:Y:S02]  /*4dc0*/  HFMA2 R10, -RZ, RZ, 0, 0 ;  /* 0x00000000ff0a7431 */ /* 0x000fe400000001ff */
[----:B------:R-:W-:Y:S01]  /*4dd0*/  IMAD.MOV.U32 R9, RZ, RZ, 0x1 ;  /* 0x00000001ff097424 */ /* 0x000fe200078e00ff */
[----:B------:R-:W-:Y:S01]  /*4de0*/  MOV R11, 0xa000 ;  /* 0x0000a000000b7802 */ /* 0x000fe20000000f00 */
[----:B------:R-:W2:Y:S01]  /*4df0*/  LDCU UR44, c[0x0][0x370] ;  /* 0x00006e00ff2c77ac */ /* 0x000ea20008000800 */
[----:B------:R-:W-:Y:S01]  /*4e00*/  IMAD.MOV.U32 R8, RZ, RZ, RZ ;  /* 0x000000ffff087224 */ /* 0x000fe200078e00ff */
[----:B------:R-:W2:Y:S01]  /*4e10*/  LDCU.128 UR48, c[0x0][0xb10] ;  /* 0x00016200ff3077ac */ /* 0x000ea20008000c00 */
[----:B------:R-:W3:Y:S01]  /*4e20*/  LDCU UR37, c[0x0][0x374] ;  /* 0x00006e80ff2577ac */ /* 0x000ee20008000800 */
[----:B------:R-:W4:Y:S01]  /*4e30*/  LDCU.64 UR42, c[0x0][0x890] ;  /* 0x00011200ff2a77ac */ /* 0x000f220008000a00 */
[----:B------:R-:W4:Y:S01]  /*4e40*/  LDCU UR29, c[0x0][0xb0c] ;  /* 0x00016180ff1d77ac */ /* 0x000f220008000800 */
[----:B-1----:R-:W-:Y:S01]  /*4e50*/  UISETP.NE.U32.AND UP0, UPT, UR4, URZ, UPT ;  /* 0x000000ff0400728c */ /* 0x002fe2000bf05070 */
[----:B------:R-:W1:Y:S01]  /*4e60*/  LDCU UR56, c[0x0][0xb20] ;  /* 0x00016400ff3877ac */ /* 0x000e620008000800 */
[----:B------:R-:W1:Y:S01]  /*4e70*/  LDCU UR4, c[0x0][0xb30] ;  /* 0x00016600ff0477ac */ /* 0x000e620008000800 */
[----:B--2---:R-:W-:-:S02]  /*4e80*/  UIMAD.WIDE.U32 UR8, UR44, UR48, URZ ;  /* 0x000000302c0872a5 */ /* 0x004fc4000f8e00ff */
[----:B---3--:R-:W-:Y:S02]  /*4e90*/  UIMAD.WIDE.U32 UR10, UR37, UR51, URZ ;  /* 0x00000033250a72a5 */ /* 0x008fe4000f8e00ff */
[----:B----4-:R-:W-:Y:S02]  /*4ea0*/  UISETP.NE.U32.AND UP6, UPT, UR42, URZ, UPT ;  /* 0x000000ff2a00728c */ /* 0x010fe4000bfc5070 */
[----:B------:R-:W-:Y:S01]  /*4eb0*/  UISETP.NE.AND.EX UP5, UPT, UR5, URZ, UPT, UP0 ;  /* 0x000000ff0500728c */ /* 0x000fe2000bfa5300 */
[----:B------:R-:W-:Y:S01]  /*4ec0*/  UMOV UR6, 0x400 ;  /* 0x0000040000067882 */ /* 0x000fe20000000000 */
[----:B------:R-:W-:Y:S01]  /*4ed0*/  UISETP.NE.AND UP0, UPT, UR21, 0x1, UPT ;  /* 0x000000011500788c */ /* 0x000fe2000bf05270 */
[----:B------:R-:W-:Y:S01]  /*4ee0*/  UMOV UR8, UR9 ;  /* 0x0000000900087c82 */ /* 0x000fe20008000000 */
[----:B------:R-:W-:Y:S01]  /*4ef0*/  UMOV UR45, UR11 ;  /* 0x0000000b002d7c82 */ /* 0x000fe20008000000 */
[----:B------:R-:W-:Y:S01]  /*4f00*/  UISETP.NE.AND UP0, UPT, UR29, 0x1, UPT ;  /* 0x000000011d00788c */ /* 0x000fe2000bf05270 */
[----:B------:R-:W2:Y:S01]  /*4f10*/  LDCU.64 UR54, c[0x0][0x348] ;  /* 0x00006900ff3677ac */ /* 0x000ea20008000a00 */
[----:B------:R-:W-:Y:S01]  /*4f20*/  UMOV UR30, URZ ;  /* 0x000000ff001e7c82 */ /* 0x000fe20008000000 */
[----:B------:R-:W-:-:S02]  /*4f30*/  UPLOP3.LUT UP1, UPT, UPT, UPT, UPT, 0x40, 0x4 ;  /* 0x000000000004789c */ /* 0x000fc40003f2e870 */
[----:B------:R-:W-:Y:S01]  /*4f40*/  UISETP.GE.AND UP3, UPT, UR21, 0x1, UPT ;  /* 0x000000011500788c */ /* 0x000fe2000bf66270 */
[----:B------:R-:W3:Y:S01]  /*4f50*/  LDCU.64 UR22, c[0x0][0xb28] ;  /* 0x00016500ff1677ac */ /* 0x000ee20008000a00 */
[----:B------:R-:W-:Y:S02]  /*4f60*/  ULEA UR6, UR15, UR6, 0x18 ;  /* 0x000000060f067291 */ /* 0x000fe4000f8ec0ff */
[----:B------:R-:W-:Y:S02]  /*4f70*/  UISETP.NE.AND.EX UP6, UPT, UR43, URZ, UPT, UP6 ;  /* 0x000000ff2b00728c */ /* 0x000fe4000bfc5360 */
[----:B------:R-:W-:Y:S02]  /*4f80*/  USHF.R.U32.HI UR52, URZ, UR49, UR8 ;  /* 0x00000031ff347299 */ /* 0x000fe40008011608 */
[----:B-1----:R-:W-:Y:S02]  /*4f90*/  USHF.R.U32.HI UR45, URZ, UR56, UR45 ;  /* 0x00000038ff2d7299 */ /* 0x002fe4000801162d */
[----:B------:R-:W-:-:S02]  /*4fa0*/  UISETP.NE.AND UP0, UPT, UR50, 0x1, UPT ;  /* 0x000000013200788c */ /* 0x000fc4000bf05270 */
[----:B------:R-:W-:-:S11]  /*4fb0*/  UISETP.NE.AND UP4, UPT, UR4, 0x1, UPT ;  /* 0x000000010400788c */ /* 0x000fd6000bf85270 */
.L_x_111:
[----:B------:R-:W-:Y:S02]  /*4fc0*/  LEA R2, R8, UR6, 0x3 ;  /* 0x0000000608027c11 */ /* 0x000fe4000f8e18ff */
[----:B------:R-:W-:Y:S02]  /*4fd0*/  SHF.L.U32 R0, R10, 0x1f, RZ ;  /* 0x0000001f0a007819 */ /* 0x000fe400000006ff */
[----:B------:R-:W-:Y:S02]  /*4fe0*/  LEA R4, R8, UR6, 0x4 ;  /* 0x0000000608047c11 */ /* 0x000fe4000f8e20ff */
[----:B-1----:R-:W1:Y:S02]  /*4ff0*/  SYNCS.PHASECHK.TRANS64.TRYWAIT P0, [R2+URZ+0x190], R0 ;  /* 0x00019000020075a7 */ /* 0x002e6400080011ff */
[----:B-1----:R-:W-:Y:S05]  /*5000*/  @!P0 BRA `(.L_x_104) ;  /* 0x0000006800988947 */ /* 0x002fea0003800000 */
.L_x_206:
[----:B------:R-:W4:Y:S01]  /*5010*/  LDS.128 R4, [R4+0x210] ;  /* 0x0002100004047984 */ /* 0x000f220000000c00 */
[----:B------:R-:W-:Y:S01]  /*5020*/  UISETP.GE.AND UP0, UPT, UR21, 0x1, UPT ;  /* 0x000000011500788c */ /* 0x000fe2000bf06270 */
[----:B------:R-:W-:Y:S01]  /*5030*/  @!PT LDS RZ, [RZ] ;  /* 0x00000000fffff984 */ /* 0x000fe20000000800 */
[----:B------:R-:W-:Y:S01]  /*5040*/  @!PT LDS RZ, [RZ] ;  /* 0x00000000fffff984 */ /* 0x000fe20000000800 */
[----:B------:R-:W-:Y:S01]  /*5050*/  @!PT LDS RZ, [RZ] ;  /* 0x00000000fffff984 */ /* 0x000fe20000000800 */
[----:B------:R-:W-:Y:S01]  /*5060*/  @!PT LDS RZ, [RZ] ;  /* 0x00000000fffff984 */ /* 0x000fe20000000800 */
[----:B------:R1:W-:Y:S06]  /*5070*/  MEMBAR.ALL.CTA ;  /* 0x0000000000007992 */ /* 0x0003ec0000008000 */
[----:B-1----:R-:W1:Y:S01]  /*5080*/  FENCE.VIEW.ASYNC.S ;  /* 0x00000000000073c6 */ /* 0x002e620000000000 */
[----:B----4-:R-:W-:Y:S11]  /*5090*/  LOP3.LUT P0, RZ, R6, 0x1, RZ, 0xc0, !PT ;  /* 0x0000000106ff7812 */ /* 0x010ff6000780c0ff */
[----:B------:R-:W-:Y:S02]  /*50a0*/  @!UPT UIADD3 URZ, UPT, UPT, URZ, URZ, URZ ;  /* 0x000000fffffff290 */ /* 0x000fe4000fffe0ff */
[----:B-1----:R-:W-:Y:S01]  /*50b0*/  VOTEU.ANY UP3, P0 ;  /* 0x0000000000ff7886 */ /* 0x002fe20000060100 */
[----:B------:R-:W-:Y:S11]  /*50c0*/  PLOP3.LUT P0, PT, PT, PT, UP3, 0x80, 0x8 ;  /* 0x000000000008781c */ /* 0x000ff60003f0f038 */
[----:B------:R-:W-:Y:S02]  /*50d0*/  @!UPT UIADD3 URZ, UPT, UPT, URZ, URZ, URZ ;  /* 0x000000fffffff290 */ /* 0x000fe4000fffe0ff */
[----:B------:R-:W-:Y:S02]  /*50e0*/  @P0 SHF.R.U32.HI R0, RZ, 0x10, R5 ;  /* 0x00000010ff000819 */ /* 0x000fe40000011605 */
[----:B------:R-:W-:Y:S02]  /*50f0*/  @P0 MOV R3, R4 ;  /* 0x0000000400030202 */ /* 0x000fe40000000f00 */
[----:B------:R-:W-:Y:S01]  /*5100*/  @P0 R2UR UR4, R0 ;  /* 0x00000000000402ca */ /* 0x000fe200000e0000 */
[----:B------:R-:W-:Y:S01]  /*5110*/  VIADD R0, R2, 0x1a0 ;  /* 0x000001a002007836 */ /* 0x000fe20000000000 */
[----:B------:R-:W-:Y:S02]  /*5120*/  @P0 LOP3.LUT R4, R5, 0xffff, RZ, 0xc0, !PT ;  /* 0x0000ffff05040812 */ /* 0x000fe400078ec0ff */
[----:B------:R-:W-:Y:S02]  /*5130*/  @P0 R2UR UR7, R3 ;  /* 0x00000000030702ca */ /* 0x000fe400000e0000 */
[----:B------:R-:W-:Y:S02]  /*5140*/  PRMT R0, RZ, 0x654, R0 ;  /* 0x00000654ff007816 */ /* 0x000fe40000000000 */
[----:B------:R-:W-:Y:S02]  /*5150*/  @P0 R2UR UR5, R4 ;  /* 0x00000000040502ca */ /* 0x000fe400000e0000 */
[----:B------:R1:W-:Y:S03]  /*5160*/  SYNCS.ARRIVE.TRANS64.RED.A1T0 RZ, [R0+URZ], RZ ;  /* 0x000000ff00ff79a7 */ /* 0x0003e600081004ff */
[----:B------:R-:W-:Y:S04]  /*5170*/  @UP3 UMOV UR31, UR4 ;  /* 0x00000004001f3c82 */ /* 0x000fe80008000000 */
[----:B------:R-:W-:Y:S04]  /*5180*/  @UP3 UMOV UR14, UR7 ;  /* 0x00000007000e3c82 */ /* 0x000fe80008000000 */
[----:B------:R-:W-:Y:S01]  /*5190*/  @UP3 UMOV UR13, UR5 ;  /* 0x00000005000d3c82 */ /* 0x000fe20008000000 */
[----:B------:R-:W-:Y:S05]  /*51a0*/  BRA.U !UP0, `(.L_x_105) ;  /* 0x0000000108c07547 */ /* 0x000fea000b800000 */
[----:B------:R-:W-:Y:S02]  /*51b0*/  UIMAD.WIDE.U32 UR10, UR13, UR51, URZ ;  /* 0x000000330d0a72a5 */ /* 0x000fe4000f8e00ff */
[----:B------:R-:W-:Y:S02]  /*51c0*/  UP2UR UR12, UPR, URZ, 0x4 ;  /* 0x00000004ff0c7883 */ /* 0x000fe40008000000 */
[----:B------:R-:W-:Y:S02]  /*51d0*/  UISETP.NE.AND UP2, UPT, UR50, 0x1, UPT ;  /* 0x000000013200788c */ /* 0x000fe4000bf45270 */
[----:B------:R-:W-:Y:S02]  /*51e0*/  UIMAD.WIDE.U32 UR16, UR14, UR48, URZ ;  /* 0x000000300e1072a5 */ /* 0x000fe4000f8e00ff */
[----:B------:R-:W-:Y:S02]  /*51f0*/  USEL UR4, UR37, UR45, !UP2 ;  /* 0x0000002d25047287 */ /* 0x000fe4000d000000 */
[----:B------:R-:W-:Y:S02]  /*5200*/  UISETP.NE.AND UP0, UPT, UR29, 0x1, UPT ;  /* 0x000000011d00788c */ /* 0x000fe4000bf05270 */
[----:B------:R-:W-:Y:S02]  /*5210*/  UP2UR UR20, UPR, URZ, 0x2 ;  /* 0x00000002ff147883 */ /* 0x000fe40008000000 */
[----:B------:R-:W-:Y:S02]  /*5220*/  UISETP.NE.AND UP1, UPT, UR21, 0x1, UPT ;  /* 0x000000011500788c */ /* 0x000fe4000bf25270 */
[----:B---3--:R-:W-:Y:S02]  /*5230*/  UIMAD.WIDE.U32 UR18, UR4, UR22, URZ ;  /* 0x00000016041272a5 */ /* 0x008fe4000f8e00ff */
[----:B------:R-:W-:Y:S01]  /*5240*/  USEL UR8, UR44, UR52, !UP0 ;  /* 0x000000342c087287 */ /* 0x000fe2000c000000 */
[----:B------:R-:W-:Y:S02]  /*5250*/  UMOV UR5, UR11 ;  /* 0x0000000b00057c82 */ /* 0x000fe40008000000 */
[----:B------:R-:W-:Y:S02]  /*5260*/  USHF.R.U32.HI UR7, URZ, UR56, UR5 ;  /* 0x00000038ff077299 */ /* 0x000fe40008011605 */
[----:B------:R-:W-:Y:S02]  /*5270*/  UIMAD.WIDE.U32 UR24, UR8, UR22, URZ ;  /* 0x00000016081872a5 */ /* 0x000fe4000f8e00ff */
[----:B------:R-:W-:Y:S02]  /*5280*/  USEL UR7, UR13, UR7, !UP2 ;  /* 0x000000070d077287 */ /* 0x000fe4000d000000 */
[----:B------:R-:W-:Y:S02]  /*5290*/  UISETP.NE.AND UP2, UPT, UR12, URZ, UPT ;  /* 0x000000ff0c00728c */ /* 0x000fe4000bf45270 */
[----:B------:R-:W-:Y:S01]  /*52a0*/  UIMAD.WIDE.U32 UR10, UR7, UR22, URZ ;  /* 0x00000016070a72a5 */ /* 0x000fe2000f8e00ff */
[----:B------:R-:W-:Y:S02]  /*52b0*/  UMOV UR5, UR17 ;  /* 0x0000001100057c82 */ /* 0x000fe40008000000 */
[----:B------:R-:W-:Y:S03]  /*52c0*/  USHF.R.U32.HI UR9, URZ, UR49, UR5 ;  /* 0x00000031ff097299 */ /* 0x000fe60008011605 */
[----:B------:R-:W-:Y:S02]  /*52d0*/  UMOV UR5, UR19 ;  /* 0x0000001300057c82 */ /* 0x000fe40008000000 */
[----:B------:R-:W-:Y:S03]  /*52e0*/  @UP1 USHF.R.U32.HI UR4, URZ, UR23, UR5 ;  /* 0x00000017ff041299 */ /* 0x000fe60008011605 */
[----:B------:R-:W-:Y:S01]  /*52f0*/  UMOV UR5, UR25 ;  /* 0x0000001900057c82 */ /* 0x000fe20008000000 */
[----:B------:R-:W-:Y:S02]  /*5300*/  UIMAD UR4, UR21, UR4, URZ ;  /* 0x00000004150472a4 */ /* 0x000fe4000f8e02ff */
[----:B------:R-:W-:Y:S02]  /*5310*/  @UP1 USHF.R.U32.HI UR8, URZ, UR23, UR5 ;  /* 0x00000017ff081299 */ /* 0x000fe40008011605 */
[----:B------:R-:W-:Y:S02]  /*5320*/  USEL UR5, UR14, UR9, !UP0 ;  /* 0x000000090e057287 */ /* 0x000fe4000c000000 */
[----:B------:R-:W-:Y:S02]  /*5330*/  UIMAD UR9, UR21, UR8, URZ ;  /* 0x00000008150972a4 */ /* 0x000fe4000f8e02ff */
[----:B------:R-:W-:Y:S03]  /*5340*/  UISETP.GE.AND UP0, UPT, UR7, UR4, UPT ;  /* 0x000000040700728c */ /* 0x000fe6000bf06270 */
[----:B------:R-:W-:Y:S01]  /*5350*/  UMOV UR4, UR11 ;  /* 0x0000000b00047c82 */ /* 0x000fe20008000000 */
[----:B------:R-:W-:Y:S02]  /*5360*/  UISETP.GE.OR UP0, UPT, UR5, UR9, UP0 ;  /* 0x000000090500728c */ /* 0x000fe40008706670 */
[----:B------:R-:W-:Y:S02]  /*5370*/  USHF.R.U32.HI UR4, URZ, UR23, UR4 ;  /* 0x00000017ff047299 */ /* 0x000fe40008011604 */
[----:B------:R-:W-:Y:S02]  /*5380*/  UIMAD.WIDE.U32 UR10, UR5, UR22, URZ ;  /* 0x00000016050a72a5 */ /* 0x000fe4000f8e00ff */
[----:B------:R-:W-:Y:S04]  /*5390*/  USEL UR12, UR7, UR4, !UP1 ;  /* 0x00000004070c7287 */ /* 0x000fe8000c800000 */
[----:B------:R-:W-:Y:S01]  /*53a0*/  UIADD3 UR9, UPT, UPT, -UR12, URZ, URZ ;  /* 0x000000ff0c097290 */ /* 0x000fe2000fffe1ff */
[----:B------:R-:W-:Y:S02]  /*53b0*/  @!UP0 UMOV UR4, UR11 ;  /* 0x0000000b00048c82 */ /* 0x000fe40008000000 */
[----:B------:R-:W-:Y:S02]  /*53c0*/  @!UP0 USHF.R.U32.HI UR4, URZ, UR23, UR4 ;  /* 0x00000017ff048299 */ /* 0x000fe40008011604 */
[----:B------:R-:W-:Y:S02]  /*53d0*/  UIMAD UR9, UR21, UR9, UR7 ;  /* 0x00000009150972a4 */ /* 0x000fe4000f8e0207 */
[----:B------:R-:W-:Y:S02]  /*53e0*/  @!UP0 USEL UR4, UR5, UR4, !UP1 ;  /* 0x0000000405048287 */ /* 0x000fe4000c800000 */
[----:B------:R-:W-:Y:S02]  /*53f0*/  UISETP.NE.AND UP1, UPT, UR20, URZ, UPT ;  /* 0x000000ff1400728c */ /* 0x000fe4000bf25270 */
[----:B------:R-:W-:Y:S02]  /*5400*/  @!UP0 UIMAD UR8, UR8, UR9, UR4 ;  /* 0x00000009080882a4 */ /* 0x000fe4000f8e0204 */
[----:B------:R-:W-:Y:S02]  /*5410*/  @!UP0 UIADD3 UR10, UPT, UPT, UR12, -UR4, URZ ;  /* 0x800000040c0a8290 */ /* 0x000fe4000fffe0ff */
[----:B------:R-:W-:Y:S02]  /*5420*/  UIADD3 UR9, UPT, UPT, -UR7, URZ, URZ ;  /* 0x000000ff07097290 */ /* 0x000fe4000fffe1ff */
[----:B------:R-:W-:Y:S02]  /*5430*/  UIADD3 UR4, UPT, UPT, -UR5, URZ, URZ ;  /* 0x000000ff05047290 */ /* 0x000fe4000fffe1ff */
[----:B------:R-:W-:Y:S03]  /*5440*/  @!UP0 UIMAD UR7, UR10, UR21, UR5 ;  /* 0x000000150a0782a4 */ /* 0x000fe6000f8e0205 */
[----:B------:R-:W-:Y:S01]  /*5450*/  @!UP0 UMOV UR5, UR8 ;  /* 0x0000000800058c82 */ /* 0x000fe20008000000 */
[----:B------:R-:W-:Y:S02]  /*5460*/  UIMAD UR8, UR29, UR4, UR14 ;  /* 0x000000041d0872a4 */ /* 0x000fe4000f8e020e */
[----:B------:R-:W-:Y:S02]  /*5470*/  UIMAD UR4, UR50, UR9, UR13 ;  /* 0x00000009320472a4 */ /* 0x000fe4000f8e020d */
[----:B------:R-:W-:Y:S02]  /*5480*/  UIMAD UR14, UR5, UR29, UR8 ;  /* 0x0000001d050e72a4 */ /* 0x000fe4000f8e0208 */
[----:B------:R-:W-:Y:S11]  /*5490*/  UIMAD UR13, UR7, UR50, UR4 ;  /* 0x00000032070d72a4 */ /* 0x000ff6000f8e0204 */
[----:B------:R-:W-:Y:S01]  /*54a0*/  @!UPT UIADD3 URZ, UPT, UPT, URZ, URZ, URZ ;  /* 0x000000fffffff290 */ /* 0x000fe2000fffe0ff */
.L_x_105:
[----:B------:R-:W4:Y:S01]  /*54b0*/  @!UP4 LDCU.128 UR16, c[0x0][0xb10] ;  /* 0x00016200ff10c7ac */ /* 0x000f220008000c00 */
[----:B------:R-:W-:Y:S04]  /*54c0*/  ISETP.NE.U32.AND P0, PT, RZ, UR42, PT ;  /* 0x0000002aff007c0c */ /* 0x000fe8000bf05070 */
[----:B------:R-:W-:Y:S01]  /*54d0*/  ISETP.NE.AND.EX P0, PT, RZ, UR43, PT, P0 ;  /* 0x0000002bff007c0c */ /* 0x000fe2000bf05300 */
[----:B------:R-:W2:Y:S01]  /*54e0*/  @!UP4 LDCU UR5, c[0x0][0xb0c] ;  /* 0x00016180ff05c7ac */ /* 0x000ea20008000800 */
[----:B----4-:R-:W-:Y:S02]  /*54f0*/  UIMAD.WIDE.U32 UR8, UR14, UR16, URZ ;  /* 0x000000100e0872a5 */ /* 0x010fe4000f8e00ff */
[----:B------:R-:W-:Y:S05]  /*5500*/  UIMAD.WIDE.U32 UR10, UR13, UR19, URZ ;  /* 0x000000130d0a72a5 */ /* 0x000fea000f8e00ff */
[----:B------:R-:W-:Y:S01]  /*5510*/  @!UP4 UMOV UR4, UR9 ;  /* 0x000000090004cc82 */ /* 0x000fe20008000000 */
[----:B--2---:R-:W-:Y:S02]  /*5520*/  @!UP4 UISETP.NE.AND UP0, UPT, UR5, 0x1, UPT ;  /* 0x000000010500c88c */ /* 0x004fe4000bf05270 */
[----:B------:R-:W-:Y:S01]  /*5530*/  @!UP4 USHF.R.U32.HI UR4, URZ, UR17, UR4 ;  /* 0x00000011ff04c299 */ /* 0x000fe20008011604 */
[----:B------:R-:W-:Y:S03]  /*5540*/  @!UP4 UMOV UR7, UR11 ;  /* 0x0000000b0007cc82 */ /* 0x000fe60008000000 */
[----:B------:R-:W-:Y:S02]  /*5550*/  @!UP4 USEL UR8, UR14, UR4, !UP0 ;  /* 0x000000040e08c287 */ /* 0x000fe4000c000000 */
[----:B------:R-:W-:Y:S05]  /*5560*/  @!UP4 UISETP.NE.AND UP0, UPT, UR18, 0x1, UPT ;  /* 0x000000011200c88c */ /* 0x000fea000bf05270 */
[----:B------:R-:W2:Y:S02]  /*5570*/  @!UP4 LDCU UR4, c[0x0][0xb20] ;  /* 0x00016400ff04c7ac */ /* 0x000ea40008000800 */
[----:B--2---:R-:W-:Y:S04]  /*5580*/  @!UP4 USHF.R.U32.HI UR7, URZ, UR4, UR7 ;  /* 0x00000004ff07c299 */ /* 0x004fe80008011607 */
[----:B------:R-:W-:Y:S04]  /*5590*/  @!UP4 USEL UR7, UR13, UR7, !UP0 ;  /* 0x000000070d07c287 */ /* 0x000fe8000c000000 */
[----:B------:R-:W-:Y:S02]  /*55a0*/  @!UP4 UIADD3 UR4, UPT, UPT, -UR8, UR7, URZ ;  /* 0x000000070804c290 */ /* 0x000fe4000fffe1ff */
[----:B------:R-:W-:Y:S02]  /*55b0*/  @!UP4 UIADD3 UR7, UPT, UPT, UR8, -UR7, URZ ;  /* 0x800000070807c290 */ /* 0x000fe4000fffe0ff */
[----:B------:R-:W-:Y:S02]  /*55c0*/  @!UP4 UIMAD UR14, UR4, UR5, UR14 ;  /* 0x00000005040ec2a4 */ /* 0x000fe4000f8e020e */
[----:B------:R-:W-:Y:S01]  /*55d0*/  @!UP4 UIMAD UR13, UR7, UR18, UR13 ;  /* 0x00000012070dc2a4 */ /* 0x000fe2000f8e020d */
[----:B------:R-:W-:Y:S11]  /*55e0*/  BRA.U UP1, `(.L_x_106) ;  /* 0x0000000101107547 */ /* 0x000ff6000b800000 */
[----:B-1----:R-:W-:Y:S04]  /*55f0*/  MOV R0, UR53 ;  /* 0x0000003500007c02 */ /* 0x002fe80008000f00 */
[----:B------:R-:W-:Y:S04]  /*5600*/  SHF.L.U32 R0, R0, 0x1f, RZ ;  /* 0x0000001f00007819 */ /* 0x000fe800000006ff */
[----:B------:R-:W1:Y:S02]  /*5610*/  SYNCS.PHASECHK.TRANS64.TRYWAIT P1, [UR6+0x188], R0 ;  /* 0x00018800ff0075a7 */ /* 0x000e640008021106 */
[----:B-1----:R-:W-:Y:S05]  /*5620*/  @!P1 BRA `(.L_x_107) ;  /* 0x0000006400249947 */ /* 0x002fea0003800000 */
.L_x_106:
[----:B------:R-:W-:Y:S05]  /*5630*/  BRA.U !UP6, `(.L_x_108) ;  /* 0x000000010e407547 */ /* 0x000fea000b800000 */
[----:B------:R-:W-:Y:S01]  /*5640*/  UPLOP3.LUT UP2, UPT, UPT, UPT, UP5, 0x80, 0x8 ;  /* 0x000000000008789c */ /* 0x000fe20003f4f050 */
[----:B-1----:R-:W-:Y:S01]  /*5650*/  HFMA2 R0, -RZ, RZ, 0, 5.9604644775390625e-08 ;  /* 0x00000001ff007431 */ /* 0x002fe200000001ff */
[----:B------:R-:W1:Y:S04]  /*5660*/  LDCU.64 UR8, c[0x0][0x358] ;  /* 0x00006b00ff0877ac */ /* 0x000e680008000a00 */
[----:B------:R-:W-:Y:S05]  /*5670*/  PLOP3.LUT P1, PT, PT, PT, UP2, 0x80, 0x8 ;  /* 0x000000000008781c */ /* 0x000fea0003f2f028 */
[----:B------:R-:W2:Y:S01]  /*5680*/  @UP2 LDCU.64 UR4, c[0x0][0x888] ;  /* 0x00011100ff0427ac */ /* 0x000ea20008000a00 */
[----:B------:R-:W-:Y:S07]  /*5690*/  @UP2 UIMAD UR7, UR36, UR42, URZ ;  /* 0x0000002a240722a4 */ /* 0x000fee000f8e02ff */
[----:B------:R-:W-:Y:S01]  /*56a0*/  @P1 PRMT R4, R0, 0x7610, R4 ;  /* 0x0000761000041816 */ /* 0x000fe20000000004 */
[----:B--2---:R-:W-:Y:S06]  /*56b0*/  @UP2 UIMAD.WIDE UR4, UR7, 0x4, UR4 ;  /* 0x00000004070428a5 */ /* 0x004fec000f8e0204 */
[----:B------:R-:W-:Y:S02]  /*56c0*/  IMAD.U32 R2, RZ, RZ, UR4 ;  /* 0x00000004ff027e24 */ /* 0x000fe4000f8e00ff */
[----:B------:R-:W-:Y:S03]  /*56d0*/  IMAD.U32 R3, RZ, RZ, UR5 ;  /* 0x00000005ff037e24 */ /* 0x000fe6000f8e00ff */
[----:B------:R-:W2:Y:S02]  /*56e0*/  @!UP2 LDCU UR4, c[0x0][0x880] ;  /* 0x00011000ff04a7ac */ /* 0x000ea40008000800 */
[----:B-1---5:R1:W5:Y:S02]  /*56f0*/  @P1 LDG.E R157, desc[UR8][R2.64] ;  /* 0x00000008029d1981 */ /* 0x022364000c1e1900 */
[----:B-1----:R-:W-:Y:S05]  /*5700*/  IMAD.MOV.U32 R2, RZ, RZ, 0x1 ;  /* 0x00000001ff027424 */ /* 0x002fea00078e00ff */
[----:B------:R-:W-:Y:S05]  /*5710*/  @!P1 PRMT R4, R2, 0x7610, R4 ;  /* 0x0000761002049816 */ /* 0x000fea0000000004 */
[----:B------:R4:W-:Y:S02]  /*5720*/  STL.S16 [R1+0x44], R4 ;  /* 0x0000440401007387 */ /* 0x0009e40000100600 */
[----:B--2-4-:R-:W-:Y:S07]  /*5730*/  @!P1 MOV R157, UR4 ;  /* 0x00000004009d9c02 */ /* 0x014fee0008000f00 */
.L_x_108:
[----:B-----5:R-:W-:Y:S01]  /*5740*/  @!P0 FSETP.EQ.AND P1, PT, R157, RZ, PT ;  /* 0x000000ff9d00820b */ /* 0x020fe20003f22000 */
[----:B------:R-:W-:Y:S01]  /*5750*/  @!UPT UIADD3 URZ, UPT, UPT, URZ, URZ, URZ ;  /* 0x000000fffffff290 */ /* 0x000fe2000fffe0ff */
[----:B------:R-:W-:Y:S11]  /*5760*/  @!P0 BRA `(.L_x_109) ;  /* 0x00000000001c8947 */ /* 0x000ff60003800000 */
[----:B------:R-:W-:Y:S01]  /*5770*/  PLOP3.LUT P1, PT, PT, PT, UP2, 0x80, 0x8 ;  /* 0x000000000008781c */ /* 0x000fe20003f2f028 */
[----:B-1----:R-:W2:Y:S03]  /*5780*/  LDL R0, [R1+0x44] ;  /* 0x0000440001007983 */ /* 0x002ea60000100800 */
[----:B------:R-:W-:Y:S02]  /*5790*/  PLOP3.LUT P1, PT, P1, PT, PT, 0x8, 0x80 ;  /* 0x000000000080781c */ /* 0x000fe40000f2e170 */
[----:B--2---:R-:W-:Y:S11]  /*57a0*/  LOP3.LUT P0, RZ, R0, 0xff, RZ, 0xc0, !PT ;  /* 0x000000ff00ff7812 */ /* 0x004ff6000780c0ff */
[----:B------:R-:W-:Y:S02]  /*57b0*/  @!UPT UIADD3 URZ, UPT, UPT, URZ, URZ, URZ ;  /* 0x000000fffffff290 */ /* 0x000fe4000fffe0ff */
[----:B------:R-:W-:Y:S11]  /*57c0*/  @P0 FSETP.EQ.AND P1, PT, R157, RZ, PT ;  /* 0x000000ff9d00020b */ /* 0x000ff60003f22000 */
[----:B------:R-:W-:Y:S02]  /*57d0*/  @!UPT UIADD3 URZ, UPT, UPT, URZ, URZ, URZ ;  /* 0x000000fffffff290 */ /* 0x000fe4000fffe0ff */
.L_x_109:
[----:B------:R-:W-:Y:S01]  /*57e0*/  ULEA UR5, UR30, UR6, 0x3 ;  /* 0x000000061e057291 */ /* 0x000fe2000f8e18ff */
[----:B-1----:R-:W-:Y:S02]  /*57f0*/  SHF.L.U32 R2, R9, 0x1f, RZ ;  /* 0x0000001f09027819 */ /* 0x002fe400000006ff */
[----:B------:R-:W-:Y:S01]  /*5800*/  ELECT P0, URZ, PT ;  /* 0x0000000000ff782f */ /* 0x000fe20003800000 */
[----:B------:R-:W-:Y:S05]  /*5810*/  VIADD R0, R8, 0x1 ;  /* 0x0000000108007836 */ /* 0x000fea0000000000 */
[----:B------:R-:W1:Y:S02]  /*5820*/  SYNCS.PHASECHK.TRANS64.TRYWAIT P2, [UR5+0x170], R2 ;  /* 0x00017002ff0075a7 */ /* 0x000e640008041105 */
[----:B-1----:R-:W-:Y:S05]  /*5830*/  @!P2 BRA `(.L_x_110) ;  /* 0x0000006000b8a947 */ /* 0x002fea0003800000 */
.L_x_209:
[----:B------:R-:W-:Y:S01]  /*5840*/  UIADD3 UR33, UPT, UPT, UR5, 0x160, URZ ;  /* 0x0000016005217890 */ /* 0x000fe2000fffe0ff */
[----:B------:R-:W-:Y:S01]  /*5850*/  PLOP3.LUT P0, PT, P1, P0, PT, 0xf2, 0x2f ;  /* 0x00000000002f781c */ /* 0x000fe20000f01e72 */
[----:B------:R-:W-:Y:S01]  /*5860*/  UMOV UR40, 0x0 ;  /* 0x0000000000287882 */ /* 0x000fe20000000000 */
[----:B------:R-:W-:Y:S01]  /*5870*/  UMOV UR41, 0x10000000 ;  /* 0x1000000000297882 */ /* 0x000fe20000000000 */
[----:B------:R-:W-:Y:S01]  /*5880*/  UMOV UR28, UR36 ;  /* 0x00000024001c7c82 */ /* 0x000fe20008000000 */
[----:B------:R-:W-:Y:S01]  /*5890*/  UMOV UR12, UR36 ;  /* 0x00000024000c7c82 */ /* 0x000fe20008000000 */
[----:B------:R-:W-:Y:S01]  /*58a0*/  UMOV UR20, UR36 ;  /* 0x0000002400147c82 */ /* 0x000fe20008000000 */
[----:B------:R-:W-:Y:S01]  /*58b0*/  UMOV UR25, UR33 ;  /* 0x0000002100197c82 */ /* 0x000fe20008000000 */
[----:B------:R-:W-:Y:S01]  /*58c0*/  UMOV UR9, UR33 ;  /* 0x0000002100097c82 */ /* 0x000fe20008000000 */
[----:B------:R-:W-:Y:S01]  /*58d0*/  UMOV UR17, UR33 ;  /* 0x0000002100117c82 */ /* 0x000fe20008000000 */
[C---:B------:R-:W-:Y:S04]  /*58e0*/  ISETP.NE.AND P1, PT, R0.reuse, 0x2, PT ;  /* 0x000000020000780c */ /* 0x040fe80003f25270 */
[----:B------:R-:W-:Y:S01]  /*58f0*/  VOTEU.ALL UP0, P0 ;  /* 0x0000000000ff7886 */ /* 0x000fe20000000000 */
[----:B-1----:R-:W-:Y:S02]  /*5900*/  SEL R2, RZ, 0x1, P1 ;  /* 0x00000001ff027807 */ /* 0x002fe40000800000 */
[----:B------:R-:W-:Y:S02]  /*5910*/  SEL R8, R0, RZ, P1 ;  /* 0x000000ff00087207 */ /* 0x000fe40000800000 */
[----:B------:R-:W-:Y:S01]  /*5920*/  @!UP0 UIADD3 UR38, UP1, UPT, UR54, 0x580, URZ ;  /* 0x0000058036268890 */ /* 0x000fe2000ff3e0ff */
[----:B------:R-:W-:Y:S01]  /*5930*/  LOP3.LUT R10, R10, R2, RZ, 0x3c, !PT ;  /* 0x000000020a0a7212 */ /* 0x000fe200078e3cff */
[----:B------:R-:W-:Y:S02]  /*5940*/  @!UP0 UIMAD UR4, UR30, 0xa000, UR6 ;  /* 0x0000a0001e0488a4 */ /* 0x000fe4000f8e0206 */
[----:B------:R-:W-:Y:S02]  /*5950*/  @!UP0 UIADD3.X UR39, UPT, UPT, URZ, UR55, URZ, UP1, !UPT ;  /* 0x00000037ff278290 */ /* 0x000fe40008ffe4ff */
[----:B------:R-:W-:Y:S02]  /*5960*/  @!UP0 USHF.L.U32 UR35, UR46, 0x7, URZ ;  /* 0x000000072e238899 */ /* 0x000fe400080006ff */
[----:B------:R-:W-:Y:S02]  /*5970*/  @!UP0 UIMAD UR34, UR47, 0xa0, URZ ;  /* 0x000000a02f2288a4 */ /* 0x000fe4000f8e02ff */
[----:B------:R-:W-:Y:S02]  /*5980*/  @!UP0 UIADD3 UR32, UPT, UPT, UR4, 0x400, URZ ;  /* 0x0000040004208890 */ /* 0x000fe4000fffe0ff */
[----:B------:R-:W-:Y:S01]  /*5990*/  @!UP0 UIADD3 UR26, UPT, UPT, UR34, 0x20, URZ ;  /* 0x00000020221a8890 */ /* 0x000fe2000fffe0ff */
[----:B------:R-:W-:Y:S01]  /*59a0*/  VOTEU.ALL UP1, P0 ;  /* 0x0000000000ff7886 */ /* 0x000fe20000020000 */
[----:B------:R-:W-:Y:S01]  /*59b0*/  @!UP0 UIADD3 UR24, UPT, UPT, UR4, 0x2400, URZ ;  /* 0x0000240004188890 */ /* 0x000fe2000fffe0ff */
[----:B------:R-:W-:Y:S01]  /*59c0*/  UMOV UR27, UR35 ;  /* 0x00000023001b7c82 */ /* 0x000fe20008000000 */
[----:B------:R-:W-:Y:S03]  /*59d0*/  @!UP0 UIADD3 UR10, UPT, UPT, UR34, 0x40, URZ ;  /* 0x00000040220a8890 */ /* 0x000fe6000fffe0ff */
[----:B------:R1:W-:Y:S01]  /*59e0*/  @!UP1 UTMALDG.3D [UR32], [UR38], desc[UR40] ;  /* 0x00002820260095b4 */ /* 0x0003e20008011000 */
[----:B------:R-:W-:Y:S01]  /*59f0*/  @!UP0 UIADD3 UR8, UPT, UPT, UR4, 0x4400, URZ ;  /* 0x0000440004088890 */ /* 0x000fe2000fffe0ff */
[----:B------:R-:W-:Y:S01]  /*5a00*/  VOTEU.ALL UP1, P0 ;  /* 0x0000000000ff7886 */ /* 0x000fe20000020000 */
[----:B------:R-:W-:Y:S01]  /*5a10*/  UMOV UR11, UR35 ;  /* 0x00000023000b7c82 */ /* 0x000fe20008000000 */
[----:B------:R-:W-:Y:S02]  /*5a20*/  @!UP0 UIADD3 UR18, UPT, UPT, UR34, 0x60, URZ ;  /* 0x0000006022128890 */ /* 0x000fe4000fffe0ff */
[----:B------:R-:W-:Y:S01]  /*5a30*/  @!UP0 UIADD3 UR16, UPT, UPT, UR4, 0x6400, URZ ;  /* 0x0000640004108890 */ /* 0x000fe2000fffe0ff */
[----:B------:R-:W-:Y:S01]  /*5a40*/  @!UP1 UTMALDG.3D [UR24], [UR38], desc[UR40] ;  /* 0x00002818260095b4 */ /* 0x000fe20008011000 */
[----:B------:R-:W-:Y:S01]  /*5a50*/  UIADD3 UR47, UPT, UPT, UR13, UR61, URZ ;  /* 0x0000003d0d2f7290 */ /* 0x000fe2000fffe0ff */
[----:B------:R-:W-:Y:S01]  /*5a60*/  VOTEU.ALL UP1, P0 ;  /* 0x0000000000ff7886 */ /* 0x000fe20000020000 */
[----:B------:R-:W-:Y:S01]  /*5a70*/  UMOV UR19, UR35 ;  /* 0x0000002300137c82 */ /* 0x000fe20008000000 */
[----:B------:R-:W-:Y:S03]  /*5a80*/  UIADD3 UR46, UPT, UPT, UR14, UR60, URZ ;  /* 0x0000003c0e2e7290 */ /* 0x000fe6000fffe0ff */
[----:B------:R2:W-:Y:S01]  /*5a90*/  @!UP1 UTMALDG.3D [UR8], [UR38], desc[UR40] ;  /* 0x00002808260095b4 */ /* 0x0005e20008011000 */
[----:B------:R-:W-:Y:S01]  /*5aa0*/  UPLOP3.LUT UP1, UPT, UPT, UPT, UPT, 0x80, 0x8 ;  /* 0x000000000008789c */ /* 0x000fe20003f2f070 */
[----:B-1----:R-:W-:Y:S01]  /*5ab0*/  UMOV UR36, UR31 ;  /* 0x0000001f00247c82 */ /* 0x002fe20008000000 */
[----:B--2---:R-:W-:Y:S02]  /*5ac0*/  @!UP0 UIADD3 UR10, UPT, UPT, UR34, 0x80, URZ ;  /* 0x00000080220a8890 */ /* 0x004fe4000fffe0ff */
[----:B------:R-:W-:Y:S01]  /*5ad0*/  @!UP0 UIADD3 UR8, UPT, UPT, UR4, 0x8400, URZ ;  /* 0x0000840004088890 */ /* 0x000fe2000fffe0ff */
[----:B------:R-:W-:Y:S01]  /*5ae0*/  VOTEU.ALL UP0, P0 ;  /* 0x0000000000ff7886 */ /* 0x000fe20000000000 */
[----:B------:R-:W-:Y:S04]  /*5af0*/  UIADD3 UR4, UPT, UPT, UR30, 0x1, URZ ;  /* 0x000000011e047890 */ /* 0x000fe8000fffe0ff */
[----:B------:R1:W-:Y:S01]  /*5b00*/  @!UP0 UTMALDG.3D [UR16], [UR38], desc[UR40] ;  /* 0x00002810260085b4 */ /* 0x0003e20008011000 */
[----:B------:R-:W-:Y:S04]  /*5b10*/  UISETP.NE.AND UP0, UPT, UR4, 0x2, UPT ;  /* 0x000000020400788c */ /* 0x000fe8000bf05270 */
[----:B------:R-:W-:Y:S02]  /*5b20*/  USEL UR7, URZ, 0x1, UP0 ;  /* 0x00000001ff077887 */ /* 0x000fe40008000000 */
[----:B------:R-:W-:Y:S02]  /*5b30*/  USEL UR30, UR4, URZ, UP0 ;  /* 0x000000ff041e7287 */ /* 0x000fe40008000000 */
[----:B------:R-:W-:Y:S01]  /*5b40*/  VOTEU.ALL UP0, P0 ;  /* 0x0000000000ff7886 */ /* 0x000fe20000000000 */
[----:B------:R-:W-:Y:S01]  /*5b50*/  UPRMT UR4, UR15, 0x654, UR33 ;  /* 0x000006540f047896 */ /* 0x000fe20008000021 */
[----:B------:R-:W-:Y:S03]  /*5b60*/  LOP3.LUT R9, R9, UR7, RZ, 0x3c, !PT ;  /* 0x0000000709097c12 */ /* 0x000fe6000f8e3cff */
[----:B------:R1:W-:Y:S01]  /*5b70*/  @!UP0 UTMALDG.3D [UR8], [UR38], desc[UR40] ;  /* 0x00002808260085b4 */ /* 0x0003e20008011000 */
[----:B------:R1:W-:Y:S04]  /*5b80*/  @!P0 SYNCS.ARRIVE.TRANS64.RED.A0TR RZ, [UR5+0x160], R11 ;  /* 0x0001600bffff89a7 */ /* 0x0003e80008300405 */
[----:B------:R-:W-:Y:S01]  /*5b90*/  SYNCS.ARRIVE.TRANS64.RED.A1T0 RZ, [UR4], RZ ;  /* 0x000000ffffff79a7 */ /* 0x000fe20008100404 */
[----:B------:R-:W-:Y:S05]  /*5ba0*/  BRA.U UP3, `(.L_x_111) ;  /* 0xfffffff503047547 */ /* 0x000fea000b83ffff */
[----:B------:R-:W-:Y:S01]  /*5bb0*/  UIADD3 UR6, UPT, UPT, UR6, 0x170, URZ ;  /* 0x0000017006067890 */ /* 0x000fe2000fffe0ff */
[----:B------:R-:W-:-:S03]  /*5bc0*/  SHF.L.U32 R0, R9, 0x1f, RZ ;  /* 0x0000001f09007819 */ /* 0x000fc600000006ff */
[----:B------:R-:W-:-:S09]  /*5bd0*/  ULEA UR4, UR30, UR6, 0x3 ;  /* 0x000000061e047291 */ /* 0x000fd2000f8e18ff */
[----:B------:R-:W2:Y:S02]  /*5be0*/  SYNCS.PHASECHK.TRANS64.TRYWAIT P0, [UR4], R0 ;  /* 0x00000000ff0075a7 */ /* 0x000ea40008001104 */
[----:B--2---:R-:W-:Y:S05]  /*5bf0*/  @!P0 BRA `(.L_x_112) ;  /* 0x0000005c00e08947 */ /* 0x004fea0003800000 */
.L_x_211:
[----:B------:R-:W-:-:S04]  /*5c00*/  UIADD3 UR4, UPT, UPT, UR30, 0x1, URZ ;  /* 0x000000011e047890 */ /* 0x000fc8000fffe0ff */
[----:B------:R-:W-:-:S04]  /*5c10*/  UISETP.NE.AND UP0, UPT, UR4, 0x2, UPT ;  /* 0x000000020400788c */ /* 0x000fc8000bf05270 */
[----:B------:R-:W-:Y:S02]  /*5c20*/  USEL UR5, URZ, 0x1, UP0 ;  /* 0x00000001ff057887 */ /* 0x000fe40008000000 */
[----:B------:R-:W-:-:S04]  /*5c30*/  USEL UR4, UR4, URZ, UP0 ;  /* 0x000000ff04047287 */ /* 0x000fc80008000000 */
[----:B------:R-:W-:Y:S01]  /*5c40*/  ULEA UR4, UR4, UR6, 0x3 ;  /* 0x0000000604047291 */ /* 0x000fe2000f8e18ff */
[----:B--2---:R-:W-:-:S04]  /*5c50*/  LOP3.LUT R2, R9, UR5, RZ, 0x3c, !PT ;  /* 0x0000000509027c12 */ /* 0x004fc8000f8e3cff */
[----:B------:R-:W-:Y:S01]  /*5c60*/  SHF.L.U32 R2, R2, 0x1f, RZ ;  /* 0x0000001f02027819 */ /* 0x000fe200000006ff */
[----:B------:R-:W-:-:S07]  /*5c70*/  IMAD.U32 R0, RZ, RZ, UR4 ;  /* 0x00000004ff007e24 */ /* 0x000fce000f8e00ff */
.L_x_113:
[----:B--2---:R2:W4:Y:S02]  /*5c80*/  SYNCS.PHASECHK.TRANS64.TRYWAIT P0, [R0+URZ], R2 ;  /* 0x00000002000075a7 */ /* 0x00452400080011ff */
[----:B----4-:R-:W-:Y:S05]  /*5c90*/  @!P0 NANOSLEEP.SYNCS 0x989680 ;  /* 0x009896800000895d */ /* 0x010fea0003900000 */
[----:B------:R-:W4:Y:S02]  /*5ca0*/  @!P0 SYNCS.PHASECHK.TRANS64 P0, [R0+URZ], R2 ;  /* 0x00000002000085a7 */ /* 0x000f2400080010ff */
[----:B-1-34-:R-:W-:Y:S05]  /*5cb0*/  @P0 EXIT ;  /* 0x000000000000094d */ /* 0x01afea0003800000 */
[----:B------:R-:W-:Y:S05]  /*5cc0*/  BRA `(.L_x_113) ;  /* 0xfffffffc00ec7947 */ /* 0x000fea000383ffff */
.L_x_103:
[----:B------:R-:W-:-:S06]  /*5cd0*/  UISETP.GE.AND UP0, UPT, UR14, 0x4, UPT ;  /* 0x000000040e00788c */ /* 0x000fcc000bf06270 */
[----:B------:R-:W-:-:S13]  /*5ce0*/  PLOP3.LUT P0, PT, PT, PT, UP0, 0x80, 0x8 ;  /* 0x000000000008781c */ /* 0x000fda0003f0f008 */
[----:B------:R-:W-:Y:S05]  /*5cf0*/  @!P0 EXIT ;  /* 0x000000000000894d */ /* 0x000fea0003800000 */
[----:B------:R-:W-:Y:S01]  /*5d00*/  BAR.SYNC.DEFER_BLOCKING 0x6, 0xa0 ;  /* 0x0182800000007b1d */ /* 0x000fe20000010000 */
[----:B------:R-:W-:-:S05]  /*5d10*/  IMAD.U32 R0, R6, 0x10000, RZ ;  /* 0x0001000006007824 */ /* 0x000fca00078e00ff */
[----:B------:R-:W-:Y:S01]  /*5d20*/  UMOV UR4, 0x400 ;  /* 0x0000040000047882 */ /* 0x000fe20000000000 */
[----:B------:R-:W-:Y:S01]  /*5d30*/  LOP3.LUT R0, R0, 0x600000, RZ, 0xc0, !PT ;  /* 0x0060000000007812 */ /* 0x000fe200078ec0ff */
[----:B------:R-:W-:Y:S01]  /*5d40*/  ULEA UR4, UR15, UR4, 0x18 ;  /* 0x000000040f047291 */ /* 0x000fe2000f8ec0ff */
[----:B------:R-:W1:Y:S01]  /*5d50*/  LDCU UR41, c[0x0][0xb0c] ;  /* 0x00016180ff2977ac */ /* 0x000e620008000800 */
[----:B------:R-:W2:Y:S01]  /*5d60*/  LDCU UR40, c[0x0][0xb30] ;  /* 0x00016600ff2877ac */ /* 0x000ea20008000800 */
[----:B------:R-:W3:Y:S01]  /*5d70*/  LDCU.64 UR62, c[0x0][0x888] ;  /* 0x00011100ff3e77ac */ /* 0x000ee20008000a00 */
[----:B------:R-:W4:Y:S05]  /*5d80*/  LDCU.64 UR42, c[0x0][0xb28] ;  /* 0x00016500ff2a77ac */ /* 0x000f2a0008000a00 */
[----:B------:R-:W1:Y:S01]  /*5d90*/  LDS R16, [UR4+0x230] ;  /* 0x00023004ff107984 */ /* 0x000e620008000800 */
[----:B------:R-:W1:Y:S01]  /*5da0*/  LDCU.128 UR56, c[0x0][0xb10] ;  /* 0x00016200ff3877ac */ /* 0x000e620008000c00 */
[----:B------:R-:W-:Y:S01]  /*5db0*/  UMOV UR53, 0x1 ;  /* 0x0000000100357882 */ /* 0x000fe20000000000 */
[----:B------:R-:W-:Y:S01]  /*5dc0*/  UMOV UR45, URZ ;  /* 0x000000ff002d7c82 */ /* 0x000fe20008000000 */
[----:B------:R-:W-:Y:S01]  /*5dd0*/  UMOV UR52, URZ ;  /* 0x000000ff00347c82 */ /* 0x000fe20008000000 */
[----:B------:R-:W-:Y:S01]  /*5de0*/  UMOV UR18, URZ ;  /* 0x000000ff00127c82 */ /* 0x000fe20008000000 */
[----:B------:R-:W-:Y:S01]  /*5df0*/  UMOV UR51, URZ ;  /* 0x000000ff00337c82 */ /* 0x000fe20008000000 */
[----:B------:R-:W-:Y:S01]  /*5e00*/  UMOV UR44, URZ ;  /* 0x000000ff002c7c82 */ /* 0x000fe20008000000 */
[----:B------:R-:W-:Y:S01]  /*5e10*/  UMOV UR50, URZ ;  /* 0x000000ff00327c82 */ /* 0x000fe20008000000 */
[----:B------:R-:W-:Y:S01]  /*5e20*/  UMOV UR49, URZ ;  /* 0x000000ff00317c82 */ /* 0x000fe20008000000 */
[----:B-1234-:R-:W-:-:S07]  /*5e30*/  IADD3 R16, PT, PT, R16, R0, RZ ;  /* 0x0000000010107210 */ /* 0x01efce0007ffe0ff */
.L_x_137:
[----:B-1----:R-:W1:Y:S01]  /*5e40*/  S2UR UR4, SR_CgaCtaId ;  /* 0x00000000000479c3 */ /* 0x002e620000008800 */
[----:B------:R-:W-:Y:S01]  /*5e50*/  UMOV UR5, 0x400 ;  /* 0x0000040000057882 */ /* 0x000fe20000000000 */
[----:B--2---:R-:W-:Y:S04]  /*5e60*/  MOV R0, UR51 ;  /* 0x0000003300007c02 */ /* 0x004fe80008000f00 */
[----:B------:R-:W-:Y:S01]  /*5e70*/  SHF.L.U32 R0, R0, 0x1f, RZ ;  /* 0x0000001f00007819 */ /* 0x000fe200000006ff */
[----:B-1----:R-:W-:Y:S04]  /*5e80*/  ULEA UR39, UR4, UR5, 0x18 ;  /* 0x0000000504277291 */ /* 0x002fe8000f8ec0ff */
[----:B------:R-:W-:Y:S09]  /*5e90*/  ULEA UR4, UR18, UR39, 0x3 ;  /* 0x0000002712047291 */ /* 0x000ff2000f8e18ff */
[----:B------:R-:W1:Y:S02]  /*5ea0*/  SYNCS.PHASECHK.TRANS64.TRYWAIT P0, [UR4+0x190], R0 ;  /* 0x00019000ff0075a7 */ /* 0x000e640008001104 */
[----:B-1----:R-:W-:Y:S05]  /*5eb0*/  @!P0 BRA `(.L_x_114) ;  /* 0x0000005c00488947 */ /* 0x002fea0003800000 */
.L_x_213:
[----:B------:R-:W-:Y:S02]  /*5ec0*/  ULEA UR5, UR18, UR39, 0x4 ;  /* 0x0000002712057291 */ /* 0x000fe4000f8e20ff */
[----:B------:R-:W-:Y:S01]  /*5ed0*/  UIADD3 UR4, UPT, UPT, UR4, 0x1a0, URZ ;  /* 0x000001a004047890 */ /* 0x000fe2000fffe0ff */
[----:B------:R-:W2:Y:S03]  /*5ee0*/  LDCU UR10, c[0x0][0xb24] ;  /* 0x00016480ff0a77ac */ /* 0x000ea60008000800 */
[----:B------:R-:W-:Y:S03]  /*5ef0*/  UPRMT UR4, URZ, 0x654, UR4 ;  /* 0x00000654ff047896 */ /* 0x000fe60008000004 */
[----:B------:R-:W3:Y:S01]  /*5f00*/  LDS.128 R4, [UR5+0x210] ;  /* 0x00021005ff047984 */ /* 0x000ee20008000c00 */
[----:B------:R-:W-:Y:S01]  /*5f10*/  @!PT LDS RZ, [RZ] ;  /* 0x00000000fffff984 */ /* 0x000fe20000000800 */
[----:B------:R-:W-:Y:S01]  /*5f20*/  @!PT LDS RZ, [RZ] ;  /* 0x00000000fffff984 */ /* 0x000fe20000000800 */
[----:B------:R-:W-:Y:S01]  /*5f30*/  @!PT LDS RZ, [RZ] ;  /* 0x00000000fffff984 */ /* 0x000fe20000000800 */
[----:B------:R-:W-:Y:S01]  /*5f40*/  @!PT LDS RZ, [RZ] ;  /* 0x00000000fffff984 */ /* 0x000fe20000000800 */
[----:B------:R4:W-:Y:S07]  /*5f50*/  MEMBAR.ALL.CTA ;  /* 0x0000000000007992 */ /* 0x0009ee0000008000 */
[----:B----4-:R-:W4:Y:S02]  /*5f60*/  FENCE.VIEW.ASYNC.S ;  /* 0x00000000000073c6 */ /* 0x010f240000000000 */
[----:B----4-:R-:W-:Y:S01]  /*5f70*/  SYNCS.ARRIVE.TRANS64.RED.A1T0 RZ, [UR4], RZ ;  /* 0x000000ffffff79a7 */ /* 0x010fe20008100404 */
[----:B---3--:R-:W-:Y:S11]  /*5f80*/  LOP3.LUT P0, RZ, R6, 0x1, RZ, 0xc0, !PT ;  /* 0x0000000106ff7812 */ /* 0x008ff6000780c0ff */
[----:B------:R-:W-:Y:S02]  /*5f90*/  @!UPT UIADD3 URZ, UPT, UPT, URZ, URZ, URZ ;  /* 0x000000fffffff290 */ /* 0x000fe4000fffe0ff */
[----:B------:R-:W-:Y:S01]  /*5fa0*/  VOTEU.ANY UP0, P0 ;  /* 0x0000000000ff7886 */ /* 0x000fe20000000100 */
[----:B------:R-:W-:Y:S01]  /*5fb0*/  PLOP3.LUT P3, PT, PT, PT, UP0, 0x80, 0x8 ;  /* 0x000000000008781c */ /* 0x000fe20003f6f008 */
[----:B------:R-:W-:Y:S01]  /*5fc0*/  UP2UR UR54, UPR, URZ, 0x1 ;  /* 0x00000001ff367883 */ /* 0x000fe20008000000 */
[----:B------:R-:W-:Y:S02]  /*5fd0*/  PLOP3.LUT P1, PT, PT, PT, UP0, 0x80, 0x8 ;  /* 0x000000000008781c */ /* 0x000fe40003f2f008 */
[----:B------:R-:W-:Y:S02]  /*5fe0*/  PLOP3.LUT P2, PT, PT, PT, UP0, 0x80, 0x8 ;  /* 0x000000000008781c */ /* 0x000fe40003f4f008 */
[----:B------:R-:W-:Y:S01]  /*5ff0*/  PLOP3.LUT P0, PT, PT, PT, UP0, 0x80, 0x8 ;  /* 0x000000000008781c */ /* 0x000fe20003f0f008 */
[----:B--2---:R-:W-:Y:S06]  /*6000*/  UISETP.GE.AND UP0, UPT, UR10, 0x1, UPT ;  /* 0x000000010a00788c */ /* 0x004fec000bf06270 */
[----:B-1----:R-:W-:Y:S02]  /*6010*/  @P3 MOV R2, R4 ;  /* 0x0000000400023202 */ /* 0x002fe40000000f00 */
[----:B------:R-:W-:Y:S02]  /*6020*/  @P1 LOP3.LUT R0, R5, 0xffff, RZ, 0xc0, !PT ;  /* 0x0000ffff05001812 */ /* 0x000fe400078ec0ff */
[----:B------:R-:W-:Y:S02]  /*6030*/  @P2 R2UR UR38, R2 ;  /* 0x00000000022622ca */ /* 0x000fe400000e0000 */
[----:B------:R-:W-:Y:S01]  /*6040*/  @P0 R2UR UR37, R0 ;  /* 0x00000000002502ca */ /* 0x000fe200000e0000 */
[----:B------:R-:W-:Y:S03]  /*6050*/  @!UPT UIADD3 URZ, UPT, UPT, URZ, URZ, URZ ;  /* 0x000000fffffff290 */ /* 0x000fe6000fffe0ff */
[----:B------:R-:W-:Y:S11]  /*6060*/  BRA.U !UP0, `(.L_x_115) ;  /* 0x0000000108cc7547 */ /* 0x000ff6000b800000 */
[----:B------:R-:W1:Y:S01]  /*6070*/  LDCU UR6, c[0x0][0xb20] ;  /* 0x00016400ff0677ac */ /* 0x000e620008000800 */
[----:B------:R-:W2:Y:S01]  /*6080*/  LDCU UR7, c[0x0][0x370] ;  /* 0x00006e00ff0777ac */ /* 0x000ea20008000800 */
[----:B------:R-:W3:Y:S01]  /*6090*/  LDCU UR4, c[0x0][0x374] ;  /* 0x00006e80ff0477ac */ /* 0x000ee20008000800 */
[----:B------:R-:W-:Y:S02]  /*60a0*/  UISETP.NE.AND UP0, UPT, UR58, 0x1, UPT ;  /* 0x000000013a00788c */ /* 0x000fe4000bf05270 */
[----:B------:R-:W-:Y:S02]  /*60b0*/  UIMAD.WIDE.U32 UR12, UR37, UR59, URZ ;  /* 0x0000003b250c72a5 */ /* 0x000fe4000f8e00ff */
[----:B------:R-:W-:Y:S02]  /*60c0*/  UISETP.NE.AND UP1, UPT, UR41, 0x1, UPT ;  /* 0x000000012900788c */ /* 0x000fe4000bf25270 */
[----:B------:R-:W-:Y:S02]  /*60d0*/  UISETP.NE.AND UP2, UPT, UR10, 0x1, UPT ;  /* 0x000000010a00788c */ /* 0x000fe4000bf45270 */
[----:B------:R-:W-:Y:S02]  /*60e0*/  UIMAD.WIDE.U32 UR16, UR38, UR56, URZ ;  /* 0x00000038261072a5 */ /* 0x000fe4000f8e00ff */
[----:B--2---:R-:W-:Y:S02]  /*60f0*/  UIMAD.WIDE.U32 UR14, UR7, UR56, URZ ;  /* 0x00000038070e72a5 */ /* 0x004fe4000f8e00ff */
[----:B---3--:R-:W-:Y:S07]  /*6100*/  UIMAD.WIDE.U32 UR8, UR4, UR59, URZ ;  /* 0x0000003b040872a5 */ /* 0x008fee000f8e00ff */
[----:B------:R-:W-:Y:S02]  /*6110*/  UMOV UR5, UR9 ;  /* 0x0000000900057c82 */ /* 0x000fe40008000000 */
[----:B-1----:R-:W-:Y:S03]  /*6120*/  @UP0 USHF.R.U32.HI UR4, URZ, UR6, UR5 ;  /* 0x00000006ff040299 */ /* 0x002fe60008011605 */
[----:B------:R-:W-:Y:S01]  /*6130*/  UMOV UR5, UR13 ;  /* 0x0000000d00057c82 */ /* 0x000fe20008000000 */
[----:B------:R-:W-:Y:S02]  /*6140*/  UIMAD.WIDE.U32 UR8, UR4, UR42, URZ ;  /* 0x0000002a040872a5 */ /* 0x000fe4000f8e00ff */
[----:B------:R-:W-:Y:S03]  /*6150*/  USHF.R.U32.HI UR6, URZ, UR6, UR5 ;  /* 0x00000006ff067299 */ /* 0x000fe60008011605 */
[----:B------:R-:W-:Y:S01]  /*6160*/  UMOV UR5, UR15 ;  /* 0x0000000f00057c82 */ /* 0x000fe20008000000 */
[----:B------:R-:W-:Y:S02]  /*6170*/  USEL UR6, UR37, UR6, !UP0 ;  /* 0x0000000625067287 */ /* 0x000fe4000c000000 */
[----:B------:R-:W-:Y:S01]  /*6180*/  @UP1 USHF.R.U32.HI UR7, URZ, UR57, UR5 ;  /* 0x00000039ff071299 */ /* 0x000fe20008011605 */
[----:B------:R-:W-:Y:S02]  /*6190*/  UMOV UR8, UR9 ;  /* 0x0000000900087c82 */ /* 0x000fe40008000000 */
[----:B------:R-:W-:Y:S01]  /*61a0*/  UMOV UR5, UR17 ;  /* 0x0000001100057c82 */ /* 0x000fe20008000000 */
[----:B------:R-:W-:Y:S02]  /*61b0*/  UIMAD.WIDE.U32 UR12, UR7, UR42, URZ ;  /* 0x0000002a070c72a5 */ /* 0x000fe4000f8e00ff */
[----:B------:R-:W-:Y:S02]  /*61c0*/  @UP2 USHF.R.U32.HI UR4, URZ, UR43, UR8 ;  /* 0x0000002bff042299 */ /* 0x000fe40008011608 */
[----:B------:R-:W-:Y:S02]  /*61d0*/  USHF.R.U32.HI UR5, URZ, UR57, UR5 ;  /* 0x00000039ff057299 */ /* 0x000fe40008011605 */
[----:B------:R-:W-:Y:S02]  /*61e0*/  UIMAD UR4, UR10, UR4, URZ ;  /* 0x000000040a0472a4 */ /* 0x000fe4000f8e02ff */
[----:B------:R-:W-:Y:S02]  /*61f0*/  USEL UR5, UR38, UR5, !UP1 ;  /* 0x0000000526057287 */ /* 0x000fe4000c800000 */
[----:B------:R-:W-:Y:S01]  /*6200*/  UISETP.GE.AND UP0, UPT, UR6, UR4, UPT ;  /* 0x000000040600728c */ /* 0x000fe2000bf06270 */
[----:B------:R-:W-:Y:S01]  /*6210*/  UMOV UR8, UR13 ;  /* 0x0000000d00087c82 */ /* 0x000fe20008000000 */
[----:B------:R-:W-:Y:S02]  /*6220*/  UIMAD.WIDE.U32 UR12, UR6, UR42, URZ ;  /* 0x0000002a060c72a5 */ /* 0x000fe4000f8e00ff */
[----:B------:R-:W-:Y:S04]  /*6230*/  @UP2 USHF.R.U32.HI UR7, URZ, UR43, UR8 ;  /* 0x0000002bff072299 */ /* 0x000fe80008011608 */
[----:B------:R-:W-:Y:S01]  /*6240*/  UIMAD UR8, UR10, UR7, URZ ;  /* 0x000000070a0872a4 */ /* 0x000fe2000f8e02ff */
[----:B------:R-:W-:Y:S03]  /*6250*/  UMOV UR4, UR13 ;  /* 0x0000000d00047c82 */ /* 0x000fe60008000000 */
[----:B------:R-:W-:Y:S02]  /*6260*/  UISETP.GE.OR UP0, UPT, UR5, UR8, UP0 ;  /* 0x000000080500728c */ /* 0x000fe40008706670 */
[----:B------:R-:W-:Y:S02]  /*6270*/  USHF.R.U32.HI UR4, URZ, UR43, UR4 ;  /* 0x0000002bff047299 */ /* 0x000fe40008011604 */
[----:B------:R-:W-:Y:S02]  /*6280*/  UIMAD.WIDE.U32 UR8, UR5, UR42, URZ ;  /* 0x0000002a050872a5 */ /* 0x000fe4000f8e00ff */
[----:B------:R-:W-:Y:S02]  /*6290*/  USEL UR12, UR6, UR4, !UP2 ;  /* 0x00000004060c7287 */ /* 0x000fe4000d000000 */
[----:B------:R-:W-:Y:S02]  /*62a0*/  UIADD3 UR8, UPT, UPT, -UR5, URZ, URZ ;  /* 0x000000ff05087290 */ /* 0x000fe4000fffe1ff */
[----:B------:R-:W-:Y:S01]  /*62b0*/  UIADD3 UR11, UPT, UPT, -UR12, URZ, URZ ;  /* 0x000000ff0c0b7290 */ /* 0x000fe2000fffe1ff */
[----:B------:R-:W-:Y:S01]  /*62c0*/  @!UP0 UMOV UR4, UR9 ;  /* 0x0000000900048c82 */ /* 0x000fe20008000000 */
[----:B------:R-:W-:Y:S02]  /*62d0*/  UIADD3 UR9, UPT, UPT, -UR6, URZ, URZ ;  /* 0x000000ff06097290 */ /* 0x000fe4000fffe1ff */
[----:B------:R-:W-:Y:S02]  /*62e0*/  @!UP0 USHF.R.U32.HI UR4, URZ, UR43, UR4 ;  /* 0x0000002bff048299 */ /* 0x000fe40008011604 */
[----:B------:R-:W-:Y:S02]  /*62f0*/  UIMAD UR11, UR10, UR11, UR6 ;  /* 0x0000000b0a0b72a4 */ /* 0x000fe4000f8e0206 */
[----:B------:R-:W-:Y:S04]  /*6300*/  @!UP0 USEL UR4, UR5, UR4, !UP2 ;  /* 0x0000000405048287 */ /* 0x000fe8000d000000 */
[----:B------:R-:W-:Y:S02]  /*6310*/  @!UP0 UIMAD UR11, UR7, UR11, UR4 ;  /* 0x0000000b070b82a4 */ /* 0x000fe4000f8e0204 */
[----:B------:R-:W-:Y:S02]  /*6320*/  @!UP0 UIADD3 UR12, UPT, UPT, UR12, -UR4, URZ ;  /* 0x800000040c0c8290 */ /* 0x000fe4000fffe0ff */
[----:B------:R-:W-:Y:S02]  /*6330*/  UIMAD UR7, UR41, UR8, UR38 ;  /* 0x00000008290772a4 */ /* 0x000fe4000f8e0226 */
[----:B------:R-:W-:Y:S02]  /*6340*/  @!UP0 UIMAD UR6, UR12, UR10, UR5 ;  /* 0x0000000a0c0682a4 */ /* 0x000fe4000f8e0205 */
[----:B------:R-:W-:Y:S01]  /*6350*/  UIMAD UR4, UR58, UR9, UR37 ;  /* 0x000000093a0472a4 */ /* 0x000fe2000f8e0225 */
[----:B------:R-:W-:Y:S02]  /*6360*/  @!UP0 UMOV UR5, UR11 ;  /* 0x0000000b00058c82 */ /* 0x000fe40008000000 */
[----:B------:R-:W-:Y:S02]  /*6370*/  UIMAD UR38, UR5, UR41, UR7 ;  /* 0x00000029052672a4 */ /* 0x000fe4000f8e0207 */
[----:B------:R-:W-:Y:S11]  /*6380*/  UIMAD UR37, UR6, UR58, UR4 ;  /* 0x0000003a062572a4 */ /* 0x000ff6000f8e0204 */
[----:B------:R-:W-:Y:S01]  /*6390*/  @!UPT UIADD3 URZ, UPT, UPT, URZ, URZ, URZ ;  /* 0x000000fffffff290 */ /* 0x000fe2000fffe0ff */
.L_x_115:
[----:B------:R-:W-:Y:S02]  /*63a0*/  UISETP.NE.AND UP0, UPT, UR40, 0x1, UPT ;  /* 0x000000012800788c */ /* 0x000fe4000bf05270 */
[----:B------:R-:W-:Y:S02]  /*63b0*/  UISETP.NE.AND UP1, UPT, UR54, URZ, UPT ;  /* 0x000000ff3600728c */ /* 0x000fe4000bf25270 */
[----:B------:R-:W-:Y:S04]  /*63c0*/  UIADD3 UR48, UPT, UPT, UR18, 0x1, URZ ;  /* 0x0000000112307890 */ /* 0x000fe8000fffe0ff */
[----:B------:R-:W-:Y:S02]  /*63d0*/  PLOP3.LUT P1, PT, PT, PT, UP1, 0x80, 0x8 ;  /* 0x000000000008781c */ /* 0x000fe40003f2f018 */
[----:B------:R-:W-:Y:S01]  /*63e0*/  PLOP3.LUT P0, PT, PT, PT, UP1, 0x80, 0x8 ;  /* 0x000000000008781c */ /* 0x000fe20003f0f018 */
[----:B------:R-:W1:Y:S01]  /*63f0*/  @!UP0 LDCU.128 UR12, c[0x0][0xb10] ;  /* 0x00016200ff0c87ac */ /* 0x000e620008000c00 */
[----:B------:R-:W2:Y:S09]  /*6400*/  @!UP0 LDCU UR5, c[0x0][0xb0c] ;  /* 0x00016180ff0587ac */ /* 0x000eb20008000800 */
[----:B------:R-:W-:Y:S01]  /*6410*/  @P1 SHF.R.U32.HI R4, RZ, 0x10, R5 ;  /* 0x00000010ff041819 */ /* 0x000fe20000011605 */
[----:B------:R-:W3:Y:S03]  /*6420*/  @!UP0 LDCU UR10, c[0x0][0xb20] ;  /* 0x00016400ff0a87ac */ /* 0x000ee60008000800 */
[----:B------:R-:W-:Y:S01]  /*6430*/  @P0 R2UR UR55, R4 ;  /* 0x00000000043702ca */ /* 0x000fe200000e0000 */
[----:B-1----:R-:W-:Y:S02]  /*6440*/  UIMAD.WIDE.U32 UR8, UR38, UR12, URZ ;  /* 0x0000000c260872a5 */ /* 0x002fe4000f8e00ff */
[----:B------:R-:W-:Y:S02]  /*6450*/  UIMAD.WIDE.U32 UR6, UR37, UR15, URZ ;  /* 0x0000000f250672a5 */ /* 0x000fe4000f8e00ff */
[----:B------:R-:W-:Y:S03]  /*6460*/  @!UP0 UISETP.NE.AND UP1, UPT, UR14, 0x1, UPT ;  /* 0x000000010e00888c */ /* 0x000fe6000bf25270 */
[----:B------:R-:W-:Y:S01]  /*6470*/  @!UP0 UMOV UR4, UR9 ;  /* 0x0000000900048c82 */ /* 0x000fe20008000000 */
[----:B--2---:R-:W-:Y:S02]  /*6480*/  @!UP0 UISETP.NE.AND UP2, UPT, UR5, 0x1, UPT ;  /* 0x000000010500888c */ /* 0x004fe4000bf45270 */
[----:B------:R-:W-:Y:S01]  /*6490*/  @!UP0 USHF.R.U32.HI UR4, URZ, UR13, UR4 ;  /* 0x0000000dff048299 */ /* 0x000fe20008011604 */
[----:B------:R-:W-:Y:S02]  /*64a0*/  @!UP0 UMOV UR6, UR7 ;  /* 0x0000000700068c82 */ /* 0x000fe40008000000 */
[----:B---3--:R-:W-:Y:S02]  /*64b0*/  @!UP0 USHF.R.U32.HI UR6, URZ, UR10, UR6 ;  /* 0x0000000aff068299 */ /* 0x008fe40008011606 */
[----:B------:R-:W-:Y:S02]  /*64c0*/  @!UP0 USEL UR7, UR38, UR4, !UP2 ;  /* 0x0000000426078287 */ /* 0x000fe4000d000000 */
[----:B------:R-:W-:Y:S04]  /*64d0*/  @!UP0 USEL UR6, UR37, UR6, !UP1 ;  /* 0x0000000625068287 */ /* 0x000fe8000c800000 */
[----:B------:R-:W-:Y:S02]  /*64e0*/  @!UP0 UIADD3 UR4, UPT, UPT, -UR7, UR6, URZ ;  /* 0x0000000607048290 */ /* 0x000fe4000fffe1ff */
[----:B------:R-:W-:Y:S02]  /*64f0*/  @!UP0 UIADD3 UR6, UPT, UPT, UR7, -UR6, URZ ;  /* 0x8000000607068290 */ /* 0x000fe4000fffe0ff */
[----:B------:R-:W-:Y:S02]  /*6500*/  UIADD3 UR7, UPT, UPT, UR39, 0x400, URZ ;  /* 0x0000040027077890 */ /* 0x000fe4000fffe0ff */
[----:B------:R-:W-:Y:S02]  /*6510*/  @!UP0 UIMAD UR38, UR4, UR5, UR38 ;  /* 0x00000005042682a4 */ /* 0x000fe4000f8e0226 */
[----:B------:R-:W-:Y:S02]  /*6520*/  @!UP0 UIMAD UR37, UR6, UR14, UR37 ;  /* 0x0000000e062582a4 */ /* 0x000fe4000f8e0225 */
[----:B------:R-:W-:Y:S09]  /*6530*/  ULOP3.LUT UP0, URZ, UR7, 0x1b0, URZ, 0xc0, !UPT ;  /* 0x000001b007ff7892 */ /* 0x000ff2000f80c0ff */
[----:B------:R-:W-:Y:S05]  /*6540*/  BRA.U !UP0, `(.L_x_116) ;  /* 0x00000001087c7547 */ /* 0x000fea000b800000 */
[----:B------:R-:W1:Y:S01]  /*6550*/  LDCU.64 UR8, c[0x4][0x80] ;  /* 0x01001000ff0877ac */ /* 0x000e620008000a00 */
[----:B------:R-:W-:Y:S01]  /*6560*/  MOV R17, 0x0 ;  /* 0x0000000000117802 */ /* 0x000fe20000000f00 */
[----:B------:R-:W-:Y:S02]  /*6570*/  HFMA2 R12, -RZ, RZ, 0, 5.9604644775390625e-08 ;  /* 0x00000001ff0c7431 */ /* 0x000fe400000001ff */
[----:B------:R-:W-:Y:S01]  /*6580*/  IMAD.MOV.U32 R8, RZ, RZ, 0x70 ;  /* 0x00000070ff087424 */ /* 0x000fe200078e00ff */
[----:B------:R2:W3:Y:S01]  /*6590*/  LDC.64 R2, c[0x4][R17] ;  /* 0x0100000011027b82 */ /* 0x0004e20000000a00 */
[----:B------:R-:W4:Y:S01]  /*65a0*/  LDCU.64 UR6, c[0x4][0x88] ;  /* 0x01001100ff0677ac */ /* 0x000f220008000a00 */
[----:B------:R-:W-:Y:S01]  /*65b0*/  IMAD.MOV.U32 R13, RZ, RZ, RZ ;  /* 0x000000ffff0d7224 */ /* 0x000fe200078e00ff */
[----:B------:R-:W2:Y:S01]  /*65c0*/  LDCU.64 UR4, c[0x4][0x8] ;  /* 0x01000100ff0477ac */ /* 0x000ea20008000a00 */
[----:B-1----:R-:W-:Y:S01]  /*65d0*/  MOV R5, UR9 ;  /* 0x0000000900057c02 */ /* 0x002fe20008000f00 */
[----:B------:R-:W-:Y:S01]  /*65e0*/  IMAD.U32 R4, RZ, RZ, UR8 ;  /* 0x00000008ff047e24 */ /* 0x000fe2000f8e00ff */
[----:B----4-:R-:W-:Y:S01]  /*65f0*/  MOV R7, UR7 ;  /* 0x0000000700077c02 */ /* 0x010fe20008000f00 */
[----:B------:R-:W-:Y:S01]  /*6600*/  IMAD.U32 R6, RZ, RZ, UR6 ;  /* 0x00000006ff067e24 */ /* 0x000fe2000f8e00ff */
[----:B--2---:R-:W-:Y:S01]  /*6610*/  MOV R11, UR5 ;  /* 0x00000005000b7c02 */ /* 0x004fe20008000f00 */
[----:B------:R-:W-:Y:S02]  /*6620*/  IMAD.U32 R10, RZ, RZ, UR4 ;  /* 0x00000004ff0a7e24 */ /* 0x000fe4000f8e00ff */
[----:B------:R-:W-:Y:S07]  /*6630*/  LEPC R20, `(.L_x_117) ;  /* 0x000000001014794e */ /* 0x000fee0000000000 */
[----:B---3-5:R-:W-:Y:S05]  /*6640*/  CALL.ABS.NOINC R2 ;  /* 0x0000000002007343 */ /* 0x028fea0003c00000 */
.L_x_117:
[----:B------:R-:W1:Y:S01]  /*6650*/  LDCU.64 UR8, c[0x4][0x80] ;  /* 0x01001000ff0877ac */ /* 0x000e620008000a00 */
[----:B------:R2:W3:Y:S01]  /*6660*/  LDC.64 R2, c[0x4][R17] ;  /* 0x0100000011027b82 */ /* 0x0004e20000000a00 */
[----:B------:R-:W-:Y:S02]  /*6670*/  HFMA2 R12, -RZ, RZ, 0, 5.9604644775390625e-08 ;  /* 0x00000001ff0c7431 */ /* 0x000fe400000001ff */
[----:B------:R-:W-:Y:S02]  /*6680*/  IMAD.MOV.U32 R8, RZ, RZ, 0x70 ;  /* 0x00000070ff087424 */ /* 0x000fe400078e00ff */
[----:B------:R-:W-:Y:S01]  /*6690*/  IMAD.MOV.U32 R13, RZ, RZ, RZ ;  /* 0x000000ffff0d7224 */ /* 0x000fe200078e00ff */
[----:B------:R-:W4:Y:S01]  /*66a0*/  LDCU.64 UR6, c[0x4][0x88] ;  /* 0x01001100ff0677ac */ /* 0x000f220008000a00 */
[----:B------:R-:W5:Y:S01]  /*66b0*/  LDCU.64 UR4, c[0x4][0x8] ;  /* 0x01000100ff0477ac */ /* 0x000f620008000a00 */
[----:B-1----:R-:W-:Y:S02]  /*66c0*/  MOV R4, UR8 ;  /* 0x0000000800047c02 */ /* 0x002fe40008000f00 */
[----:B------:R-:W-:Y:S02]  /*66d0*/  MOV R5, UR9 ;  /* 0x0000000900057c02 */ /* 0x000fe40008000f00 */
[----:B----4-:R-:W-:Y:S01]  /*66e0*/  MOV R7, UR7 ;  /* 0x0000000700077c02 */ /* 0x010fe20008000f00 */
[----:B------:R-:W-:Y:S01]  /*66f0*/  IMAD.U32 R6, RZ, RZ, UR6 ;  /* 0x00000006ff067e24 */ /* 0x000fe2000f8e00ff */
[----:B-----5:R-:W-:Y:S01]  /*6700*/  MOV R11, UR5 ;  /* 0x00000005000b7c02 */ /* 0x020fe20008000f00 */
[----:B--2---:R-:W-:Y:S02]  /*6710*/  IMAD.U32 R10, RZ, RZ, UR4 ;  /* 0x00000004ff0a7e24 */ /* 0x004fe4000f8e00ff */
[----:B------:R-:W-:Y:S07]  /*6720*/  LEPC R20, `(.L_x_116) ;  /* 0x000000001014794e */ /* 0x000fee0000000000 */
[----:B---3--:R-:W-:Y:S05]  /*6730*/  CALL.ABS.NOINC R2 ;  /* 0x0000000002007343 */ /* 0x008fea0003c00000 */
.L_x_116:
[----:B------:R-:W-:Y:S01]  /*6740*/  PLOP3.LUT P1, PT, PT, PT, PT, 0x8, 0x80 ;  /* 0x000000000080781c */ /* 0x000fe20003f2e170 */
[----:B------:R-:W2:Y:S01]  /*6750*/  LDL R2, [R1+0x4c] ;  /* 0x00004c0001027983 */ /* 0x000ea20000100800 */
[----:B------:R-:W1:Y:S03]  /*6760*/  LDC.64 R6, c[0x0][0x890] ;  /* 0x00022400ff067b82 */ /* 0x000e660000000a00 */
[----:B------:R3:W5:Y:S05]  /*6770*/  LDL R17, [R1+0x44] ;  /* 0x0000440001117983 */ /* 0x00076a0000100800 */
[----:B------:R-:W4:Y:S01]  /*6780*/  LDC.64 R8, c[0x0][0x8b0] ;  /* 0x00022c00ff087b82 */ /* 0x000f220000000a00 */
[----:B------:R-:W1:Y:S01]  /*6790*/  S2R R3, SR_TID.X ;  /* 0x0000000000037919 */ /* 0x000e620000002100 */
[----:B--2---:R-:W-:Y:S02]  /*67a0*/  R2UR UR4, R2 ;  /* 0x00000000020472ca */ /* 0x004fe400000e0000 */
[----:B-1----:R-:W-:Y:S02]  /*67b0*/  ISETP.NE.U32.AND P3, PT, R6, RZ, PT ;  /* 0x000000ff0600720c */ /* 0x002fe40003f65070 */
[----:B----4-:R-:W-:Y:S02]  /*67c0*/  ISETP.NE.U32.AND P4, PT, R8, RZ, PT ;  /* 0x000000ff0800720c */ /* 0x010fe40003f85070 */
[----:B------:R-:W-:Y:S02]  /*67d0*/  ISETP.NE.AND.EX P3, PT, R7, RZ, PT, P3 ;  /* 0x000000ff0700720c */ /* 0x000fe40003f65330 */
[----:B------:R-:W-:Y:S05]  /*67e0*/  ISETP.NE.AND.EX P4, PT, R9, RZ, PT, P4 ;  /* 0x000000ff0900720c */ /* 0x000fea0003f85340 */
[----:B------:R-:W-:Y:S06]  /*67f0*/  UISETP.NE.AND UP1, UPT, UR4, URZ, UPT ;  /* 0x000000ff0400728c */ /* 0x000fec000bf25270 */
[----:B------:R-:W-:Y:S05]  /*6800*/  PLOP3.LUT P0, PT, PT, PT, UP1, 0x80, 0x8 ;  /* 0x000000000008781c */ /* 0x000fea0003f0f018 */
[----:B------:R-:W1:Y:S08]  /*6810*/  @UP1 LDCU.64 UR4, c[0x0][0x888] ;  /* 0x00011100ff0417ac */ /* 0x000e700008000a00 */
[----:B------:R-:W-:Y:S01]  /*6820*/  @P0 PLOP3.LUT P1, PT, P3, PT, PT, 0x80, 0x8 ;  /* 0x000000000008081c */ /* 0x000fe20001f2f070 */
[----:B-1----:R-:W-:Y:S04]  /*6830*/  @UP1 UISETP.NE.U32.AND UP0, UPT, UR4, URZ, UPT ;  /* 0x000000ff0400128c */ /* 0x002fe8000bf05070 */
[----:B------:R-:W-:Y:S04]  /*6840*/  @UP1 UISETP.NE.AND.EX UP0, UPT, UR5, URZ, UPT, UP0 ;  /* 0x000000ff0500128c */ /* 0x000fe8000bf05300 */
[----:B------:R-:W-:Y:S01]  /*6850*/  @UP1 USEL UR4, URZ, 0xffffffff, UP0 ;  /* 0xffffffffff041887 */ /* 0x000fe20008000000 */
[----:B---3--:R-:W-:Y:S11]  /*6860*/  @!P3 BRA `(.L_x_118) ;  /* 0x00000000003cb947 */ /* 0x008ff60003800000 */
[----:B------:R-:W1:Y:S01]  /*6870*/  LDC.64 R4, c[0x0][0x888] ;  /* 0x00022200ff047b82 */ /* 0x000e620000000a00 */
[----:B------:R-:W2:Y:S01]  /*6880*/  LDCU.64 UR6, c[0x0][0x358] ;  /* 0x00006b00ff0677ac */ /* 0x000ea20008000a00 */
[----:B------:R-:W-:Y:S01]  /*6890*/  IMAD.MOV.U32 R2, RZ, RZ, 0x1 ;  /* 0x00000001ff027424 */ /* 0x000fe200078e00ff */
[----:B-1----:R-:W-:Y:S04]  /*68a0*/  ISETP.NE.U32.AND P2, PT, R4, RZ, PT ;  /* 0x000000ff0400720c */ /* 0x002fe80003f45070 */
[----:B------:R-:W-:Y:S11]  /*68b0*/  ISETP.NE.AND.EX P2, PT, R5, RZ, PT, P2 ;  /* 0x000000ff0500720c */ /* 0x000ff60003f45320 */
[----:B------:R-:W-:Y:S02]  /*68c0*/  @!UPT UIADD3 URZ, UPT, UPT, URZ, URZ, URZ ;  /* 0x000000fffffff290 */ /* 0x000fe4000fffe0ff */
[----:B------:R-:W1:Y:S01]  /*68d0*/  @P2 LDC.64 R4, c[0x0][0x888] ;  /* 0x00022200ff042b82 */ /* 0x000e620000000a00 */
[----:B------:R-:W-:Y:S04]  /*68e0*/  @P2 IMAD R0, R6, UR36, RZ ;  /* 0x0000002406002c24 */ /* 0x000fe8000f8e02ff */
[----:B-1----:R-:W-:Y:S04]  /*68f0*/  @P2 IMAD.WIDE R4, R0, 0x4, R4 ;  /* 0x0000000400042825 */ /* 0x002fe800078e0204 */
[----:B------:R-:W-:Y:S01]  /*6900*/  IMAD.MOV.U32 R0, RZ, RZ, 0x1 ;  /* 0x00000001ff007424 */ /* 0x000fe200078e00ff */
[----:B--2--5:R1:W5:Y:S04]  /*6910*/  @P2 LDG.E R157, desc[UR6][R4.64] ;  /* 0x00000006049d2981 */ /* 0x024368000c1e1900 */
[----:B------:R-:W-:Y:S04]  /*6920*/  @P2 PRMT R17, R0, 0x7610, R17 ;  /* 0x0000761000112816 */ /* 0x000fe80000000011 */
[----:B------:R-:W-:Y:S05]  /*6930*/  @!P2 PRMT R17, R2, 0x7610, R17 ;  /* 0x000076100211a816 */ /* 0x000fea0000000011 */
[----:B------:R1:W-:Y:S02]  /*6940*/  STL.S16 [R1+0x44], R17 ;  /* 0x0000441101007387 */ /* 0x0003e40000100600 */
[----:B-1----:R-:W2:Y:S02]  /*6950*/  @!P2 LDC R157, c[0x0][0x880] ;  /* 0x00022000ff9dab82 */ /* 0x002ea40000000800 */
.L_x_118:
[----:B------:R-:W-:Y:S05]  /*6960*/  @!P4 BRA `(.L_x_119) ;  /* 0x000000000028c947 */ /* 0x000fea0003800000 */
[----:B------:R-:W1:Y:S01]  /*6970*/  LDC.64 R4, c[0x0][0x8a8] ;  /* 0x00022a00ff047b82 */ /* 0x000e620000000a00 */
[----:B------:R-:W3:Y:S01]  /*6980*/  LDCU.64 UR6, c[0x0][0x358] ;  /* 0x00006b00ff0677ac */ /* 0x000ee20008000a00 */
[----:B-1----:R-:W-:Y:S04]  /*6990*/  ISETP.NE.U32.AND P2, PT, R4, RZ, PT ;  /* 0x000000ff0400720c */ /* 0x002fe80003f45070 */
[----:B------:R-:W-:Y:S11]  /*69a0*/  ISETP.NE.AND.EX P2, PT, R5, RZ, PT, P2 ;  /* 0x000000ff0500720c */ /* 0x000ff60003f45320 */
[----:B------:R-:W-:Y:S02]  /*69b0*/  @!UPT UIADD3 URZ, UPT, UPT, URZ, URZ, URZ ;  /* 0x000000fffffff290 */ /* 0x000fe4000fffe0ff */
[----:B------:R-:W1:Y:S01]  /*69c0*/  @P2 LDC.64 R4, c[0x0][0x8a8] ;  /* 0x00022a00ff042b82 */ /* 0x000e620000000a00 */
[----:B------:R-:W-:Y:S04]  /*69d0*/  @P2 IMAD R0, R8, UR36, RZ ;  /* 0x0000002408002c24 */ /* 0x000fe8000f8e02ff */
[----:B-1----:R-:W-:Y:S05]  /*69e0*/  @P2 IMAD.WIDE R4, R0, 0x4, R4 ;  /* 0x0000000400042825 */ /* 0x002fea00078e0204 */
[----:B---3-5:R1:W5:Y:S02]  /*69f0*/  @P2 LDG.E R155, desc[UR6][R4.64] ;  /* 0x00000006049b2981 */ /* 0x028364000c1e1900 */
[----:B-1----:R-:W3:Y:S02]  /*6a00*/  @!P2 LDC R155, c[0x0][0x8a0] ;  /* 0x00022800ff9bab82 */ /* 0x002ee40000000800 */
.L_x_119:
[----:B--2--5:R-:W-:Y:S01]  /*6a10*/  @P0 FSETP.NEU.AND P4, PT, R157, RZ, PT ;  /* 0x000000ff9d00020b */ /* 0x024fe20003f8d000 */
[----:B------:R-:W-:Y:S01]  /*6a20*/  IMAD.U32 R2, RZ, RZ, UR4 ;  /* 0x00000004ff027e24 */ /* 0x000fe2000f8e00ff */
[----:B------:R-:W-:Y:S01]  /*6a30*/  @P0 LOP3.LUT P2, RZ, R17, 0xff, RZ, 0xc0, !PT ;  /* 0x000000ff11ff0812 */ /* 0x000fe2000784c0ff */
[----:B------:R-:W-:Y:S01]  /*6a40*/  IMAD.U32 R5, RZ, RZ, UR44 ;  /* 0x0000002cff057e24 */ /* 0x000fe2000f8e00ff */
[----:B------:R-:W-:Y:S01]  /*6a50*/  @P0 SEL R0, RZ, 0xffffffff, P4 ;  /* 0xffffffffff000807 */ /* 0x000fe20002000000 */
[C---:B------:R-:W-:Y:S01]  /*6a60*/  IMAD.SHL.U32 R4, R3.reuse, 0x4, RZ ;  /* 0x0000000403047824 */ /* 0x040fe200078e00ff */
[----:B------:R-:W-:Y:S01]  /*6a70*/  BSSY B1, `(.L_x_120) ;  /* 0x00000a6000017945 */ /* 0x000fe20003800000 */
[----:B------:R-:W-:Y:S02]  /*6a80*/  PLOP3.LUT P5, PT, PT, PT, PT, 0x8, 0x80 ;  /* 0x000000000080781c */ /* 0x000fe40003fae170 */
[----:B------:R-:W-:Y:S02]  /*6a90*/  CS2R R250, SRZ ;  /* 0x0000000000fa7805 */ /* 0x000fe4000001ff00 */
[----:B------:R-:W-:Y:S01]  /*6aa0*/  @P1 SEL R0, R2, R0, !P2 ;  /* 0x0000000002001207 */ /* 0x000fe20005000000 */
[----:B------:R-:W-:Y:S01]  /*6ab0*/  IMAD.SHL.U32 R2, R3, 0x20, RZ ;  /* 0x0000002003027824 */ /* 0x000fe200078e00ff */
[C---:B------:R-:W-:Y:S02]  /*6ac0*/  LEA R9, R5.reuse, UR39, 0x3 ;  /* 0x0000002705097c11 */ /* 0x040fe4000f8e18ff */
[----:B------:R-:W-:Y:S02]  /*6ad0*/  CS2R R248, SRZ ;  /* 0x0000000000f87805 */ /* 0x000fe4000001ff00 */
[----:B------:R-:W-:Y:S02]  /*6ae0*/  @P0 LOP3.LUT R0, R0, 0x1, RZ, 0xc0, !PT ;  /* 0x0000000100000812 */ /* 0x000fe400078ec0ff */
[----:B------:R-:W-:Y:S02]  /*6af0*/  CS2R R242, SRZ ;  /* 0x0000000000f27805 */ /* 0x000fe4000001ff00 */
[----:B------:R-:W-:Y:S02]  /*6b00*/  CS2R R240, SRZ ;  /* 0x0000000000f07805 */ /* 0x000fe4000001ff00 */
[----:B------:R-:W-:Y:S02]  /*6b10*/  CS2R R238, SRZ ;  /* 0x0000000000ee7805 */ /* 0x000fe4000001ff00 */
[----:B------:R-:W-:Y:S01]  /*6b20*/  ISETP.NE.U32.OR P6, PT, R0, 0x1, !P0 ;  /* 0x000000010000780c */ /* 0x000fe200047c5470 */
[----:B------:R-:W-:Y:S01]  /*6b30*/  IMAD.U32 R0, RZ, RZ, UR53 ;  /* 0x00000035ff007e24 */ /* 0x000fe2000f8e00ff */
[----:B------:R-:W-:Y:S02]  /*6b40*/  CS2R R236, SRZ ;  /* 0x0000000000ec7805 */ /* 0x000fe4000001ff00 */
[----:B------:R-:W-:Y:S02]  /*6b50*/  CS2R R234, SRZ ;  /* 0x0000000000ea7805 */ /* 0x000fe4000001ff00 */
[----:B------:R-:W-:Y:S02]  /*6b60*/  P2R R6, PR, RZ, 0x40 ;  /* 0x00000040ff067803 */ /* 0x000fe40000000000 */
[----:B------:R-:W-:Y:S02]  /*6b70*/  CS2R R232, SRZ ;  /* 0x0000000000e87805 */ /* 0x000fe4000001ff00 */
[----:B------:R-:W-:Y:S02]  /*6b80*/  LOP3.LUT R8, R0, 0x1, RZ, 0x3c, !PT ;  /* 0x0000000100087812 */ /* 0x000fe400078e3cff */
[----:B------:R-:W-:Y:S02]  /*6b90*/  CS2R R230, SRZ ;  /* 0x0000000000e67805 */ /* 0x000fe4000001ff00 */
[----:B------:R-:W-:Y:S01]  /*6ba0*/  LOP3.LUT R0, R2, 0xc0, RZ, 0xc0, !PT ;  /* 0x000000c002007812 */ /* 0x000fe200078ec0ff */
[----:B------:R1:W-:Y:S01]  /*6bb0*/  STL [R1+0x48], R6 ;  /* 0x0000480601007387 */ /* 0x0003e20000100800 */
[----:B------:R-:W-:Y:S02]  /*6bc0*/  CS2R R228, SRZ ;  /* 0x0000000000e47805 */ /* 0x000fe4000001ff00 */
[----:B------:R-:W-:Y:S02]  /*6bd0*/  CS2R R222, SRZ ;  /* 0x0000000000de7805 */ /* 0x000fe4000001ff00 */
[----:B------:R-:W-:Y:S01]  /*6be0*/  LOP3.LUT R0, R0, 0x18, R4, 0xf8, !PT ;  /* 0x0000001800007812 */ /* 0x000fe200078ef804 */
[----:B------:R2:W-:Y:S01]  /*6bf0*/  STL [R1+0x38], RZ ;  /* 0x000038ff01007387 */ /* 0x0005e20000100800 */
[----:B------:R-:W-:Y:S01]  /*6c00*/  IMAD.U32 R4, RZ, RZ, UR45 ;  /* 0x0000002dff047e24 */ /* 0x000fe2000f8e00ff */
[----:B------:R-:W-:Y:S02]  /*6c10*/  CS2R R220, SRZ ;  /* 0x0000000000dc7805 */ /* 0x000fe4000001ff00 */
[----:B------:R-:W-:Y:S01]  /*6c20*/  LOP3.LUT R0, R0, 0xf20, R2, 0xf8, !PT ;  /* 0x00000f2000007812 */ /* 0x000fe200078ef802 */
[----:B------:R2:W-:Y:S01]  /*6c30*/  STL [R1+0x3c], RZ ;  /* 0x00003cff01007387 */ /* 0x0005e20000100800 */
[----:B------:R-:W-:Y:S01]  /*6c40*/  IMAD.U32 R2, RZ, RZ, UR52 ;  /* 0x00000034ff027e24 */ /* 0x000fe2000f8e00ff */
[----:B------:R-:W-:Y:S02]  /*6c50*/  LEA R7, R4, UR39, 0x3 ;  /* 0x0000002704077c11 */ /* 0x000fe4000f8e18ff */
[----:B------:R-:W-:Y:S01]  /*6c60*/  CS2R R218, SRZ ;  /* 0x0000000000da7805 */ /* 0x000fe2000001ff00 */
[----:B------:R2:W-:Y:S01]  /*6c70*/  STL [R1+0x30], RZ ;  /* 0x000030ff01007387 */ /* 0x0005e20000100800 */
[----:B------:R-:W-:Y:S02]  /*6c80*/  LEA R0, R0, UR39, 0x1 ;  /* 0x0000002700007c11 */ /* 0x000fe4000f8e08ff */
[----:B------:R-:W-:Y:S02]  /*6c90*/  CS2R R216, SRZ ;  /* 0x0000000000d87805 */ /* 0x000fe4000001ff00 */
[----:B------:R-:W-:Y:S01]  /*6ca0*/  CS2R R210, SRZ ;  /* 0x0000000000d27805 */ /* 0x000fe2000001ff00 */
[----:B------:R2:W-:Y:S01]  /*6cb0*/  STL [R1+0x34], RZ ;  /* 0x000034ff01007387 */ /* 0x0005e20000100800 */
[----:B------:R-:W-:Y:S01]  /*6cc0*/  CS2R R208, SRZ ;  /* 0x0000000000d07805 */ /* 0x000fe2000001ff00 */
[----:B------:R-:W-:Y:S01]  /*6cd0*/  IMAD R0, R5, 0xa000, R0 ;  /* 0x0000a00005007824 */ /* 0x000fe200078e0200 */
[----:B------:R-:W-:Y:S01]  /*6ce0*/  CS2R R206, SRZ ;  /* 0x0000000000ce7805 */ /* 0x000fe2000001ff00 */
[----:B------:R2:W-:Y:S01]  /*6cf0*/  STL [R1+0x28], RZ ;  /* 0x000028ff01007387 */ /* 0x0005e20000100800 */
[----:B------:R-:W-:Y:S01]  /*6d00*/  IMAD.SHL.U32 R5, R3, 0x10, RZ ;  /* 0x0000001003057824 */ /* 0x000fe200078e00ff */
[----:B------:R-:W-:Y:S02]  /*6d10*/  CS2R R204, SRZ ;  /* 0x0000000000cc7805 */ /* 0x000fe4000001ff00 */
[----:B------:R-:W-:Y:S01]  /*6d20*/  CS2R R198, SRZ ;  /* 0x0000000000c67805 */ /* 0x000fe2000001ff00 */
[----:B------:R2:W-:Y:S01]  /*6d30*/  STL [R1+0x2c], RZ ;  /* 0x00002cff01007387 */ /* 0x0005e20000100800 */
[----:B-1----:R-:W-:Y:S02]  /*6d40*/  @P6 SHF.L.U32 R6, R8, 0x1f, RZ ;  /* 0x0000001f08066819 */ /* 0x002fe400000006ff */
[----:B------:R-:W-:Y:S02]  /*6d50*/  CS2R R196, SRZ ;  /* 0x0000000000c47805 */ /* 0x000fe4000001ff00 */
[----:B------:R-:W-:Y:S01]  /*6d60*/  CS2R R194, SRZ ;  /* 0x0000000000c27805 */ /* 0x000fe2000001ff00 */
[----:B------:R2:W-:Y:S01]  /*6d70*/  STL [R1+0x20], RZ ;  /* 0x000020ff01007387 */ /* 0x0005e20000100800 */
[----:B------:R1:W4:Y:S01]  /*6d80*/  @P6 SYNCS.PHASECHK.TRANS64.TRYWAIT P0, [R9+URZ+0x160], R6 ;  /* 0x00016006090065a7 */ /* 0x00032200080011ff */
[----:B------:R-:W-:Y:S02]  /*6d90*/  CS2R R192, SRZ ;  /* 0x0000000000c07805 */ /* 0x000fe4000001ff00 */
[----:B------:R-:W-:Y:S01]  /*6da0*/  CS2R R186, SRZ ;  /* 0x0000000000ba7805 */ /* 0x000fe2000001ff00 */
[----:B------:R2:W-:Y:S01]  /*6db0*/  STL [R1+0x24], RZ ;  /* 0x000024ff01007387 */ /* 0x0005e20000100800 */
[----:B------:R-:W-:Y:S02]  /*6dc0*/  CS2R R184, SRZ ;  /* 0x0000000000b87805 */ /* 0x000fe4000001ff00 */
        /* <DEDUP_REMOVED lines=10> */
[----:B------:R2:W-:Y:S04]  /*6e70*/  STL [R1+0x10], RZ ;  /* 0x000010ff01007387 */ /* 0x0005e80000100800 */
[----:B------:R2:W-:Y:S04]  /*6e80*/  STL [R1+0x14], RZ ;  /* 0x000014ff01007387 */ /* 0x0005e80000100800 */
[----:B------:R2:W-:Y:S01]  /*6e90*/  STL [R1+0x8], RZ ;  /* 0x000008ff01007387 */ /* 0x0005e20000100800 */
[----:B-1----:R-:W-:Y:S03]  /*6ea0*/  SHF.L.U32 R6, R2, 0x1f, RZ ;  /* 0x0000001f02067819 */ /* 0x002fe600000006ff */
[----:B------:R2:W-:Y:S01]  /*6eb0*/  STL [R1+0xc], RZ ;  /* 0x00000cff01007387 */ /* 0x0005e20000100800 */
[----:B------:R-:W-:Y:S01]  /*6ec0*/  LOP3.LUT R2, R5, 0x20, RZ, 0xc0, !PT ;  /* 0x0000002005027812 */ /* 0x000fe200078ec0ff */
[----:B------:R2:W1:Y:S02]  /*6ed0*/  SYNCS.PHASECHK.TRANS64.TRYWAIT P4, [R7+URZ+0x1b0], R6 ;  /* 0x0001b006070075a7 */ /* 0x00046400080811ff */
[----:B------:R2:W-:Y:S01]  /*6ee0*/  STL [R1], RZ ;  /* 0x000000ff01007387 */ /* 0x0005e20000100800 */
[----:B------:R-:W-:Y:S03]  /*6ef0*/  IADD3 R2, PT, PT, -R2, 0x400, R0 ;  /* 0x0000040002027810 */ /* 0x000fe60007ffe100 */
[----:B------:R2:W-:Y:S04]  /*6f00*/  STL [R1+0x4], RZ ;  /* 0x000004ff01007387 */ /* 0x0005e80000100800 */
[----:B------:R2:W-:Y:S01]  /*6f10*/  STL [R1+0x40], R2 ;  /* 0x0000400201007387 */ /* 0x0005e20000100800 */
[----:B----4-:R-:W-:Y:S01]  /*6f20*/  @P6 PLOP3.LUT P5, PT, P0, PT, PT, 0x8, 0x80 ;  /* 0x000000000080681c */ /* 0x010fe200007ae170 */
[----:B------:R-:W-:Y:S01]  /*6f30*/  @!UPT UIADD3 URZ, UPT, UPT, URZ, URZ, URZ ;  /* 0x000000fffffff290 */ /* 0x000fe2000fffe0ff */
[----:B--2---:R-:W-:Y:S11]  /*6f40*/  @!P6 BRA `(.L_x_121) ;  /* 0x000000040060e947 */ /* 0x004ff60003800000 */
[----:B------:R-:W-:Y:S01]  /*6f50*/  ISETP.NE.U32.AND P0, PT, RZ, UR62, PT ;  /* 0x0000003eff007c0c */ /* 0x000fe2000bf05070 */
[----:B------:R-:W-:Y:S01]  /*6f60*/  BSSY B0, `(.L_x_122) ;  /* 0x000000d000007945 */ /* 0x000fe20003800000 */
[----:B------:R-:W-:Y:S02]  /*6f70*/  FSETP.NEU.AND P2, PT, R157, RZ, PT ;  /* 0x000000ff9d00720b */ /* 0x000fe40003f4d000 */
[----:B------:R-:W-:Y:S02]  /*6f80*/  ISETP.NE.AND.EX P0, PT, RZ, UR63, PT, P0 ;  /* 0x0000003fff007c0c */ /* 0x000fe4000bf05300 */
[----:B------:R-:W-:Y:S02]  /*6f90*/  LOP3.LUT P1, RZ, R17, 0xff, RZ, 0xc0, !PT ;  /* 0x000000ff11ff7812 */ /* 0x000fe4000782c0ff */
[----:B------:R-:W-:Y:S02]  /*6fa0*/  SEL R2, RZ, 0xffffffff, P2 ;  /* 0xffffffffff027807 */ /* 0x000fe40001000000 */
[----:B------:R-:W-:Y:S02]  /*6fb0*/  SEL R4, RZ, 0xffffffff, P0 ;  /* 0xffffffffff047807 */ /* 0x000fe40000000000 */
[----:B------:R-:W-:Y:S02]  /*6fc0*/  LOP3.LUT R5, R5, 0x40, RZ, 0xc0, !PT ;  /* 0x0000004005057812 */ /* 0x000fe400078ec0ff */
[----:B------:R-:W-:Y:S04]  /*6fd0*/  @P3 SEL R2, R4, R2, !P1 ;  /* 0x0000000204023207 */ /* 0x000fe80004800000 */
[----:B------:R-:W-:Y:S01]  /*6fe0*/  LOP3.LUT R4, R2, 0x1, RZ, 0xc0, !PT ;  /* 0x0000000102047812 */ /* 0x000fe200078ec0ff */
[----:B------:R-:W-:Y:S06]  /*6ff0*/  @!P5 BRA `(.L_x_123) ;  /* 0x00000000000cd947 */ /* 0x000fec0003800000 */
[----:B------:R-:W-:Y:S04]  /*7000*/  SHF.L.U32 R2, R8, 0x1f, RZ ;  /* 0x0000001f08027819 */ /* 0x000fe800000006ff */
[----:B------:R-:W2:Y:S02]  /*7010*/  SYNCS.PHASECHK.TRANS64.TRYWAIT P0, [R9+URZ+0x160], R2 ;  /* 0x00016002090075a7 */ /* 0x000ea400080011ff */
[----:B--2---:R-:W-:Y:S05]  /*7020*/  @!P0 BRA `(.L_x_124) ;  /* 0x0000004c00048947 */ /* 0x004fea0003800000 */
.L_x_123:
[----:B------:R-:W-:Y:S05]  /*7030*/  BSYNC B0 ;  /* 0x0000000000007941 */ /* 0x000fea0003800000 */
.L_x_122:
[----:B------:R4:W5:Y:S01]  /*7040*/  LDL.LU R22, [R1+0x38] ;  /* 0x0000380001167983 */ /* 0x0009620000300800 */
[----:B------:R-:W-:Y:S02]  /*7050*/  ISETP.NE.U32.AND P0, PT, R4, 0x1, PT ;  /* 0x000000010400780c */ /* 0x000fe40003f05070 */
[----:B------:R-:W-:Y:S02]  /*7060*/  CS2R R10, SRZ ;  /* 0x00000000000a7805 */ /* 0x000fe4000001ff00 */
[----:B--2---:R-:W-:Y:S01]  /*7070*/  CS2R R8, SRZ ;  /* 0x0000000000087805 */ /* 0x004fe2000001ff00 */
[----:B------:R-:W2:Y:S01]  /*7080*/  LDL R12, [R1+0x40] ;  /* 0x00004000010c7983 */ /* 0x000ea20000100800 */
[----:B------:R-:W-:Y:S01]  /*7090*/  IMAD.MOV.U32 R23, RZ, RZ, RZ ;  /* 0x000000ffff177224 */ /* 0x000fe200078e00ff */
[----:B------:R-:W-:Y:S02]  /*70a0*/  CS2R R20, SRZ ;  /* 0x0000000000147805 */ /* 0x000fe4000001ff00 */
[----:B------:R-:W-:Y:S02]  /*70b0*/  CS2R R162, SRZ ;  /* 0x0000000000a27805 */ /* 0x000fe4000001ff00 */
[----:B------:R-:W-:Y:S02]  /*70c0*/  CS2R R160, SRZ ;  /* 0x0000000000a07805 */ /* 0x000fe4000001ff00 */
[----:B------:R-:W-:Y:S02]  /*70d0*/  CS2R R186, SRZ ;  /* 0x0000000000ba7805 */ /* 0x000fe4000001ff00 */
[----:B------:R-:W-:Y:S02]  /*70e0*/  CS2R R184, SRZ ;  /* 0x0000000000b87805 */ /* 0x000fe4000001ff00 */
[----:B------:R-:W-:Y:S02]  /*70f0*/  CS2R R210, SRZ ;  /* 0x0000000000d27805 */ /* 0x000fe4000001ff00 */
[----:B------:R-:W-:Y:S02]  /*7100*/  CS2R R208, SRZ ;  /* 0x0000000000d07805 */ /* 0x000fe4000001ff00 */
[----:B------:R-:W-:Y:S01]  /*7110*/  CS2R R234, SRZ ;  /* 0x0000000000ea7805 */ /* 0x000fe2000001ff00 */
[----:B------:R-:W1:Y:S01]  /*7120*/  @P0 LDS.128 R8, [R0+0x8400] ;  /* 0x0084000000080984 */ /* 0x000e620000000c00 */
[----:B------:R-:W-:Y:S02]  /*7130*/  CS2R R232, SRZ ;  /* 0x0000000000e87805 */ /* 0x000fe4000001ff00 */
[----:B------:R-:W-:Y:S02]  /*7140*/  CS2R R174, SRZ ;  /* 0x0000000000ae7805 */ /* 0x000fe4000001ff00 */
[----:B------:R-:W-:Y:S01]  /*7150*/  CS2R R172, SRZ ;  /* 0x0000000000ac7805 */ /* 0x000fe2000001ff00 */
[----:B------:R-:W-:Y:S01]  /*7160*/  @P0 LDS.128 R160, [R0+0x400] ;  /* 0x0004000000a00984 */ /* 0x000fe20000000c00 */
        /* <DEDUP_REMOVED lines=11> */
[----:B------:R3:W-:Y:S01]  /*7220*/  @P0 LDS.128 R232, [R0+0x6400] ;  /* 0x0064000000e80984 */ /* 0x0007e20000000c00 */
[----:B------:R-:W-:Y:S02]  /*7230*/  CS2R R204, SRZ ;  /* 0x0000000000cc7805 */ /* 0x000fe4000001ff00 */
        /* <DEDUP_REMOVED lines=12> */
[----:B---3--:R-:W-:Y:S01]  /*7300*/  IADD3 R0, PT, PT, -R5, 0x400, R0 ;  /* 0x0000040005007810 */ /* 0x008fe20007ffe100 */
[----:B-1----:R1:W-:Y:S04]  /*7310*/  STL.64 [R1], R8 ;  /* 0x0000000801007387 */ /* 0x0023e80000100a00 */
[----:B------:R3:W-:Y:S04]  /*7320*/  STL.64 [R1+0x8], R10 ;  /* 0x0000080a01007387 */ /* 0x0007e80000100a00 */
[----:B------:R-:W-:Y:S04]  /*7330*/  @P0 LDS.128 R172, [R0+0x20] ;  /* 0x0000200000ac0984 */ /* 0x000fe80000000c00 */
[----:B------:R-:W-:Y:S04]  /*7340*/  @P0 LDS.128 R196, [R0+0x2020] ;  /* 0x0020200000c40984 */ /* 0x000fe80000000c00 */
[----:B------:R-:W-:Y:S04]  /*7350*/  @P0 LDS.128 R220, [R0+0x4020] ;  /* 0x0040200000dc0984 */ /* 0x000fe80000000c00 */
[----:B------:R-:W-:Y:S01]  /*7360*/  @P0 LDS.128 R240, [R0+0x6020] ;  /* 0x0060200000f00984 */ /* 0x000fe20000000c00 */
[----:B-1----:R-:W-:Y:S02]  /*7370*/  CS2R R8, SRZ ;  /* 0x0000000000087805 */ /* 0x002fe4000001ff00 */
[----:B---3--:R-:W-:Y:S06]  /*7380*/  CS2R R10, SRZ ;  /* 0x00000000000a7805 */ /* 0x008fec000001ff00 */
[----:B------:R-:W1:Y:S04]  /*7390*/  @P0 LDS.128 R8, [R0+0x8020] ;  /* 0x0080200000080984 */ /* 0x000e680000000c00 */
[----:B-1----:R1:W-:Y:S04]  /*73a0*/  STL.64 [R1+0x20], R8 ;  /* 0x0000200801007387 */ /* 0x0023e80000100a00 */
[----:B------:R3:W-:Y:S01]  /*73b0*/  STL.64 [R1+0x28], R10 ;  /* 0x0000280a01007387 */ /* 0x0007e20000100a00 */
[----:B-1----:R-:W-:Y:S02]  /*73c0*/  CS2R R8, SRZ ;  /* 0x0000000000087805 */ /* 0x002fe4000001ff00 */
[----:B---3--:R-:W-:Y:S06]  /*73d0*/  CS2R R10, SRZ ;  /* 0x00000000000a7805 */ /* 0x008fec000001ff00 */
[----:B--2---:R-:W-:Y:S01]  /*73e0*/  @P0 LDS.128 R8, [R12+0x8010] ;  /* 0x008010000c080984 */ /* 0x004fe20000000c00 */
[----:B------:R-:W-:Y:S03]  /*73f0*/  IMAD.IADD R0, R12, 0x1, -R5 ;  /* 0x000000010c007824 */ /* 0x000fe600078e0a05 */
[----:B------:R-:W-:Y:S04]  /*7400*/  @P0 LDS.128 R164, [R12+0x10] ;  /* 0x000010000ca40984 */ /* 0x000fe80000000c00 */
[----:B-----5:R-:W1:Y:S04]  /*7410*/  @P0 LDS.128 R20, [R0+0x8030] ;  /* 0x0080300000140984 */ /* 0x020e680000000c00 */
[----:B------:R4:W2:Y:S04]  /*7420*/  @P0 LDS.128 R180, [R0+0x30] ;  /* 0x0000300000b40984 */ /* 0x0008a80000000c00 */
[----:B------:R4:W3:Y:S04]  /*7430*/  @P0 LDS.128 R204, [R0+0x2030] ;  /* 0x0020300000cc0984 */ /* 0x0008e80000000c00 */
[----:B------:R4:W2:Y:S04]  /*7440*/  @P0 LDS.128 R228, [R0+0x4030] ;  /* 0x0040300000e40984 */ /* 0x0008a80000000c00 */
[----:B------:R4:W2:Y:S04]  /*7450*/  @P0 LDS.128 R248, [R0+0x6030] ;  /* 0x0060300000f80984 */ /* 0x0008a80000000c00 */
[----:B------:R4:W2:Y:S04]  /*7460*/  @P0 LDS.128 R192, [R12+0x2010] ;  /* 0x002010000cc00984 */ /* 0x0008a80000000c00 */
[----:B------:R4:W2:Y:S04]  /*7470*/  @P0 LDS.128 R216, [R12+0x4010] ;  /* 0x004010000cd80984 */ /* 0x0008a80000000c00 */
[----:B------:R4:W2:Y:S04]  /*7480*/  @P0 LDS.128 R236, [R12+0x6010] ;  /* 0x006010000cec0984 */ /* 0x0008a80000000c00 */
[----:B-1----:R4:W-:Y:S04]  /*7490*/  STL.64 [R1+0x30], R20 ;  /* 0x0000301401007387 */ /* 0x0029e80000100a00 */
[----:B------:R4:W-:Y:S04]  /*74a0*/  STL.64 [R1+0x38], R22 ;  /* 0x0000381601007387 */ /* 0x0009e80000100a00 */
[----:B------:R4:W-:Y:S04]  /*74b0*/  STL.64 [R1+0x10], R8 ;  /* 0x0000100801007387 */ /* 0x0009e80000100a00 */
[----:B---3--:R4:W-:Y:S02]  /*74c0*/  STL.64 [R1+0x18], R10 ;  /* 0x0000180a01007387 */ /* 0x0089e40000100a00 */
.L_x_121:
[----:B------:R-:W-:Y:S05]  /*74d0*/  BSYNC B1 ;  /* 0x0000000000017941 */ /* 0x000fea0003800000 */
.L_x_120:
[----:B------:R-:W-:Y:S01]  /*74e0*/  SHF.R.U32.HI R18, RZ, 0x5, R3 ;  /* 0x00000005ff127819 */ /* 0x000fe20000011603 */
[----:B----4-:R-:W-:Y:S04]  /*74f0*/  IMAD.U32 R0, RZ, RZ, UR45 ;  /* 0x0000002dff007e24 */ /* 0x010fe8000f8e00ff */
[----:B------:R-:W-:Y:S05]  /*7500*/  IMAD R17, R0, 0xa0, R16 ;  /* 0x000000a000117824 */ /* 0x000fea00078e0210 */
[----:B------:R-:W-:Y:S04]  /*7510*/  SHF.R.U32.HI R0, RZ, 0x15, R17 ;  /* 0x00000015ff007819 */ /* 0x000fe80000011611 */
[----:B------:R-:W-:Y:S01]  /*7520*/  LOP3.LUT P0, RZ, R0, 0x3, R18, 0x48, !PT ;  /* 0x0000000300ff7812 */ /* 0x000fe20007804812 */
[----:B------:R-:W-:Y:S01]  /*7530*/  @!UPT UIADD3 URZ, UPT, UPT, URZ, URZ, URZ ;  /* 0x000000fffffff290 */ /* 0x000fe2000fffe0ff */
[----:B-1----:R-:W-:Y:S11]  /*7540*/  @P4 BRA `(.L_x_125) ;  /* 0x0000000000084947 */ /* 0x002ff60003800000 */
[----:B------:R-:W1:Y:S02]  /*7550*/  SYNCS.PHASECHK.TRANS64.TRYWAIT P1, [R7+URZ+0x1b0], R6 ;  /* 0x0001b006070075a7 */ /* 0x000e6400080211ff */
[----:B-1----:R-:W-:Y:S05]  /*7560*/  @!P1 BRA `(.L_x_126) ;  /* 0x0000004400c89947 */ /* 0x002fea0003800000 */
.L_x_125:
[----:B------:R-:W-:Y:S05]  /*7570*/  @!P0 BRA `(.L_x_127) ;  /* 0x0000000000408947 */ /* 0x000fea0003800000 */
[----:B------:R-:W4:Y:S01]  /*7580*/  LDCU.64 UR8, c[0x4][0x70] ;  /* 0x01000e00ff0877ac */ /* 0x000f220008000a00 */
[----:B------:R-:W-:Y:S01]  /*7590*/  MOV R3, 0x0 ;  /* 0x0000000000037802 */ /* 0x000fe20000000f00 */
[----:B------:R-:W-:Y:S02]  /*75a0*/  HFMA2 R12, -RZ, RZ, 0, 5.9604644775390625e-08 ;  /* 0x00000001ff0c7431 */ /* 0x000fe400000001ff */
[----:B------:R-:W-:Y:S02]  /*75b0*/  IMAD.MOV.U32 R8, RZ, RZ, 0x192 ;  /* 0x00000192ff087424 */ /* 0x000fe400078e00ff */
[----:B------:R-:W-:Y:S01]  /*75c0*/  IMAD.MOV.U32 R13, RZ, RZ, RZ ;  /* 0x000000ffff0d7224 */ /* 0x000fe200078e00ff */
[----:B------:R-:W1:Y:S01]  /*75d0*/  LDCU.64 UR6, c[0x4][0x78] ;  /* 0x01000f00ff0677ac */ /* 0x000e620008000a00 */
[----:B------:R-:W2:Y:S01]  /*75e0*/  LDC.64 R2, c[0x4][R3] ;  /* 0x0100000003027b82 */ /* 0x000ea20000000a00 */
[----:B------:R-:W5:Y:S01]  /*75f0*/  LDCU.64 UR4, c[0x4][0x10] ;  /* 0x01000200ff0477ac */ /* 0x000f620008000a00 */
[----:B----4-:R-:W-:Y:S01]  /*7600*/  MOV R5, UR9 ;  /* 0x0000000900057c02 */ /* 0x010fe20008000f00 */
[----:B------:R-:W-:Y:S01]  /*7610*/  IMAD.U32 R4, RZ, RZ, UR8 ;  /* 0x00000008ff047e24 */ /* 0x000fe2000f8e00ff */
[----:B-1----:R-:W-:Y:S01]  /*7620*/  MOV R7, UR7 ;  /* 0x0000000700077c02 */ /* 0x002fe20008000f00 */
[----:B------:R-:W-:Y:S01]  /*7630*/  IMAD.U32 R6, RZ, RZ, UR6 ;  /* 0x00000006ff067e24 */ /* 0x000fe2000f8e00ff */
[----:B-----5:R-:W-:Y:S01]  /*7640*/  MOV R11, UR5 ;  /* 0x00000005000b7c02 */ /* 0x020fe20008000f00 */
[----:B------:R-:W-:Y:S02]  /*7650*/  IMAD.U32 R10, RZ, RZ, UR4 ;  /* 0x00000004ff0a7e24 */ /* 0x000fe4000f8e00ff */
[----:B------:R-:W-:Y:S07]  /*7660*/  LEPC R20, `(.L_x_127) ;  /* 0x000000001014794e */ /* 0x000fee0000000000 */
[----:B--23--:R-:W-:Y:S05]  /*7670*/  CALL.ABS.NOINC R2 ;  /* 0x0000000002007343 */ /* 0x00cfea0003c00000 */
.L_x_127:
[----:B------:R-:W-:Y:S05]  /*7680*/  WARPSYNC.ALL ;  /* 0x0000000000007948 */ /* 0x000fea0003800000 */
[C---:B------:R-:W-:Y:S01]  /*7690*/  R2UR UR4, R17.reuse ;  /* 0x00000000110472ca */ /* 0x040fe200000e0000 */
[----:B------:R-:W-:Y:S05]  /*76a0*/  VIADD R0, R17, 0x20 ;  /* 0x0000002011007836 */ /* 0x000fea0000000000 */
[----:B------:R-:W-:Y:S04]  /*76b0*/  SHF.R.U32.HI R0, RZ, 0x15, R0 ;  /* 0x00000015ff007819 */ /* 0x000fe80000011600 */
[----:B------:R-:W-:Y:S03]  /*76c0*/  LOP3.LUT P0, RZ, R0, 0x3, R18, 0x48, !PT ;  /* 0x0000000300ff7812 */ /* 0x000fe60007804812 */
[----:B------:R-:W4:Y:S10]  /*76d0*/  LDTM.x32 R120, tmem[UR4] ;  /* 0x00000004007879ee */ /* 0x000f3400082c0000 */
[----:B----4-:R-:W-:Y:S05]  /*76e0*/  @!P0 BRA `(.L_x_128) ;  /* 0x0000000000408947 */ /* 0x010fea0003800000 */
        /* <DEDUP_REMOVED lines=16> */
.L_x_128:
[----:B------:R-:W-:Y:S05]  /*77f0*/  WARPSYNC.ALL ;  /* 0x0000000000007948 */ /* 0x000fea0003800000 */
[C---:B------:R-:W-:Y:S01]  /*7800*/  R2UR UR4, R17.reuse ;  /* 0x00000000110472ca */ /* 0x040fe200000e0000 */
[----:B------:R-:W-:Y:S05]  /*7810*/  VIADD R0, R17, 0x40 ;  /* 0x0000004011007836 */ /* 0x000fea0000000000 */
[----:B------:R-:W-:Y:S04]  /*7820*/  SHF.R.U32.HI R0, RZ, 0x15, R0 ;  /* 0x00000015ff007819 */ /* 0x000fe80000011600 */
[----:B------:R-:W-:Y:S03]  /*7830*/  LOP3.LUT P0, RZ, R0, 0x3, R18, 0x48, !PT ;  /* 0x0000000300ff7812 */ /* 0x000fe60007804812 */
[----:B------:R-:W4:Y:S10]  /*7840*/  LDTM.x32 R88, tmem[UR4+0x20] ;  /* 0x00002004005879ee */ /* 0x000f3400082c0000 */
        /* <DEDUP_REMOVED lines=17> */
.L_x_129:
        /* <DEDUP_REMOVED lines=23> */
.L_x_130:
        /* <DEDUP_REMOVED lines=23> */
.L_x_131:
[----:B------:R-:W4:Y:S01]  /*7c40*/  S2R R156, SR_TID.X ;  /* 0x00000000009c7919 */ /* 0x000f220000002100 */
[----:B------:R-:W-:Y:S05]  /*7c50*/  WARPSYNC.ALL ;  /* 0x0000000000007948 */ /* 0x000fea0003800000 */
[C---:B----4-:R-:W-:Y:S02]  /*7c60*/  LOP3.LUT P1, R0, R156.reuse, 0x60, RZ, 0xc0, !PT ;  /* 0x000000609c007812 */ /* 0x050fe4000782c0ff */
[C---:B------:R-:W-:Y:S01]  /*7c70*/  SHF.L.U32 R5, R156.reuse, 0x5, RZ ;  /* 0x000000059c057819 */ /* 0x040fe200000006ff */
[----:B------:R-:W4:Y:S01]  /*7c80*/  LDL.LU R224, [R1+0x40] ;  /* 0x0000400001e07983 */ /* 0x000f220000300800 */
[----:B------:R-:W-:Y:S01]  /*7c90*/  SHF.L.U32 R4, R156, 0x2, RZ ;  /* 0x000000029c047819 */ /* 0x000fe200000006ff */
[----:B------:R-:W5:Y:S01]  /*7ca0*/  S2UR UR6, SR_CgaCtaId ;  /* 0x00000000000679c3 */ /* 0x000f620000008800 */
[----:B------:R-:W-:Y:S01]  /*7cb0*/  LOP3.LUT R3, R5, 0xc0, RZ, 0xc0, !PT ;  /* 0x000000c005037812 */ /* 0x000fe200078ec0ff */
[C---:B---3--:R-:W-:Y:S01]  /*7cc0*/  FMUL R2, R155.reuse, R121 ;  /* 0x000000799b027220 */ /* 0x048fe20000400000 */
[----:B------:R-:W-:Y:S01]  /*7cd0*/  ISETP.NE.AND P0, PT, R0, RZ, PT ;  /* 0x000000ff0000720c */ /* 0x000fe20003f05270 */
[----:B------:R-:W-:Y:S01]  /*7ce0*/  FMUL R0, R155, R120 ;  /* 0x000000789b007220 */ /* 0x000fe20000400000 */
[----:B------:R-:W-:Y:S01]  /*7cf0*/  LOP3.LUT R4, R3, 0x18, R4, 0xf8, !PT ;  /* 0x0000001803047812 */ /* 0x000fe200078ef804 */
[C---:B------:R-:W-:Y:S01]  /*7d00*/  FMUL R3, R155.reuse, R122 ;  /* 0x0000007a9b037220 */ /* 0x040fe20000400000 */
[C---:B-1----:R-:W-:Y:S01]  /*7d10*/  SHF.L.U32 R6, R160.reuse, 0x10, RZ ;  /* 0x00000010a0067819 */ /* 0x042fe200000006ff */
[C---:B------:R-:W-:Y:S01]  /*7d20*/  FMUL R15, R155.reuse, R141 ;  /* 0x0000008d9b0f7220 */ /* 0x040fe20000400000 */
[----:B------:R-:W-:Y:S01]  /*7d30*/  LOP3.LUT R7, R160, 0xffff0000, RZ, 0xc0, !PT ;  /* 0xffff0000a0077812 */ /* 0x000fe200078ec0ff */
[----:B------:R-:W-:Y:S01]  /*7d40*/  FMUL R18, R155, R143 ;  /* 0x0000008f9b127220 */ /* 0x000fe20000400000 */
[----:B------:R-:W-:Y:S01]  /*7d50*/  SHF.L.U32 R8, R161, 0x10, RZ ;  /* 0x00000010a1087819 */ /* 0x000fe200000006ff */
[----:B------:R-:W-:Y:S01]  /*7d60*/  FMUL R19, R155, R144 ;  /* 0x000000909b137220 */ /* 0x000fe20000400000 */
[----:B------:R-:W-:Y:S01]  /*7d70*/  LOP3.LUT R10, R161, 0xffff0000, RZ, 0xc0, !PT ;  /* 0xffff0000a10a7812 */ /* 0x000fe200078ec0ff */
[C---:B------:R-:W-:Y:S01]  /*7d80*/  FMUL R20, R155.reuse, R145 ;  /* 0x000000919b147220 */ /* 0x040fe20000400000 */
[----:B------:R-:W-:Y:S01]  /*7d90*/  LOP3.LUT R9, R4, 0xf20, R5, 0xf8, !PT ;  /* 0x00000f2004097812 */ /* 0x000fe200078ef805 */
[C---:B------:R-:W-:Y:S01]  /*7da0*/  FMUL R4, R155.reuse, R123 ;  /* 0x0000007b9b047220 */ /* 0x040fe20000400000 */
[C---:B------:R-:W-:Y:S01]  /*7db0*/  SHF.L.U32 R11, R162.reuse, 0x10, RZ ;  /* 0x00000010a20b7819 */ /* 0x040fe200000006ff */
[----:B------:R-:W-:Y:S01]  /*7dc0*/  FMUL R5, R155, R124 ;  /* 0x0000007c9b057220 */ /* 0x000fe20000400000 */
[----:B------:R-:W-:Y:S01]  /*7dd0*/  LOP3.LUT R12, R162, 0xffff0000, RZ, 0xc0, !PT ;  /* 0xffff0000a20c7812 */ /* 0x000fe200078ec0ff */
[----:B------:R-:W-:Y:S01]  /*7de0*/  FFMA R0, R157, R6, R0 ;  /* 0x000000069d007223 */ /* 0x000fe20000000000 */
[C---:B------:R-:W-:Y:S01]  /*7df0*/  SHF.L.U32 R13, R163.reuse, 0x10, RZ ;  /* 0x00000010a30d7819 */ /* 0x040fe200000006ff */
[----:B------:R-:W-:Y:S01]  /*7e00*/  UMOV UR4, 0x400 ;  /* 0x0000040000047882 */ /* 0x000fe20000000000 */
[----:B------:R-:W-:Y:S01]  /*7e10*/  LOP3.LUT R14, R163, 0xffff0000, RZ, 0xc0, !PT ;  /* 0xffff0000a30e7812 */ /* 0x000fe200078ec0ff */
[----:B------:R-:W-:Y:S01]  /*7e20*/  FMUL R6, R155, R125 ;  /* 0x0000007d9b067220 */ /* 0x000fe20000400000 */
[C---:B------:R-:W-:Y:S01]  /*7e30*/  SHF.L.U32 R158, R164.reuse, 0x10, RZ ;  /* 0x00000010a49e7819 */ /* 0x040fe200000006ff */
[C---:B------:R-:W-:Y:S01]  /*7e40*/  FFMA R2, R157.reuse, R7, R2 ;  /* 0x000000079d027223 */ /* 0x040fe20000000002 */
[----:B------:R-:W-:Y:S01]  /*7e50*/  LOP3.LUT R159, R164, 0xffff0000, RZ, 0xc0, !PT ;  /* 0xffff0000a49f7812 */ /* 0x000fe200078ec0ff */
[----:B------:R-:W-:Y:S01]  /*7e60*/  FFMA R3, R157, R8, R3 ;  /* 0x000000089d037223 */ /* 0x000fe20000000003 */
[----:B------:R-:W-:Y:S01]  /*7e70*/  SHF.L.U32 R160, R165, 0x10, RZ ;  /* 0x00000010a5a07819 */ /* 0x000fe200000006ff */
[C---:B------:R-:W-:Y:S01]  /*7e80*/  FFMA R4, R157.reuse, R10, R4 ;  /* 0x0000000a9d047223 */ /* 0x040fe20000000004 */
[----:B------:R-:W-:Y:S01]  /*7e90*/  F2FP.BF16.F32.PACK_AB R176, R2, R0 ;  /* 0x0000000002b0723e */ /* 0x000fe200000010ff */
[----:B------:R-:W-:Y:S01]  /*7ea0*/  FFMA R5, R157, R11, R5 ;  /* 0x0000000b9d057223 */ /* 0x000fe20000000005 */
[----:B------:R-:W-:Y:S01]  /*7eb0*/  LOP3.LUT R161, R165, 0xffff0000, RZ, 0xc0, !PT ;  /* 0xffff0000a5a17812 */ /* 0x000fe200078ec0ff */
[----:B------:R-:W-:Y:S01]  /*7ec0*/  FMUL R7, R155, R126 ;  /* 0x0000007e9b077220 */ /* 0x000fe20000400000 */
[----:B------:R-:W-:Y:S01]  /*7ed0*/  F2FP.BF16.F32.PACK_AB R177, R4, R3 ;  /* 0x0000000304b1723e */ /* 0x000fe200000010ff */
[----:B------:R-:W-:Y:S01]  /*7ee0*/  FFMA R6, R157, R12, R6 ;  /* 0x0000000c9d067223 */ /* 0x000fe20000000006 */
[----:B------:R-:W-:Y:S01]  /*7ef0*/  R2UR UR5, R17 ;  /* 0x00000000110572ca */ /* 0x000fe200000e0000 */
[C---:B------:R-:W-:Y:S01]  /*7f00*/  FMUL R8, R155.reuse, R127 ;  /* 0x0000007f9b087220 */ /* 0x040fe20000400000 */
[----:B------:R-:W-:Y:S01]  /*7f10*/  SHF.L.U32 R162, R166, 0x10, RZ ;  /* 0x00000010a6a27819 */ /* 0x000fe200000006ff */
[C---:B------:R-:W-:Y:S01]  /*7f20*/  FMUL R0, R155.reuse, R128 ;  /* 0x000000809b007220 */ /* 0x040fe20000400000 */
[----:B------:R-:W-:Y:S01]  /*7f30*/  F2FP.BF16.F32.PACK_AB R178, R6, R5 ;  /* 0x0000000506b2723e */ /* 0x000fe200000010ff */
[C---:B------:R-:W-:Y:S01]  /*7f40*/  FMUL R2, R155.reuse, R129 ;  /* 0x000000819b027220 */ /* 0x040fe20000400000 */
[----:B------:R-:W-:Y:S01]  /*7f50*/  LOP3.LUT R163, R166, 0xffff0000, RZ, 0xc0, !PT ;  /* 0xffff0000a6a37812 */ /* 0x000fe200078ec0ff */
[----:B------:R-:W-:Y:S01]  /*7f60*/  FMUL R3, R155, R130 ;  /* 0x000000829b037220 */ /* 0x000fe20000400000 */
[----:B------:R-:W-:Y:S01]  /*7f70*/  MOV R10, UR44 ;  /* 0x0000002c000a7c02 */ /* 0x000fe20008000f00 */
[----:B------:R-:W-:Y:S01]  /*7f80*/  FFMA R7, R157, R13, R7 ;  /* 0x0000000d9d077223 */ /* 0x000fe20000000007 */
[----:B------:R-:W-:Y:S01]  /*7f90*/  SHF.L.U32 R164, R167, 0x10, RZ ;  /* 0x00000010a7a47819 */ /* 0x000fe200000006ff */
[----:B------:R-:W-:Y:S01]  /*7fa0*/  FMUL R4, R155, R131 ;  /* 0x000000839b047220 */ /* 0x000fe20000400000 */
[----:B------:R-:W-:Y:S01]  /*7fb0*/  LOP3.LUT R165, R167, 0xffff0000, RZ, 0xc0, !PT ;  /* 0xffff0000a7a57812 */ /* 0x000fe200078ec0ff */
[----:B------:R-:W-:Y:S01]  /*7fc0*/  FFMA R8, R157, R14, R8 ;  /* 0x0000000e9d087223 */ /* 0x000fe20000000008 */
[C---:B------:R-:W-:Y:S01]  /*7fd0*/  SHF.L.U32 R166, R172.reuse, 0x10, RZ ;  /* 0x00000010aca67819 */ /* 0x040fe200000006ff */
[----:B------:R-:W-:Y:S01]  /*7fe0*/  FMUL R5, R155, R132 ;  /* 0x000000849b057220 */ /* 0x000fe20000400000 */
[----:B------:R-:W-:Y:S01]  /*7ff0*/  LOP3.LUT R167, R172, 0xffff0000, RZ, 0xc0, !PT ;  /* 0xffff0000aca77812 */ /* 0x000fe200078ec0ff */
[----:B------:R-:W-:Y:S01]  /*8000*/  FFMA R0, R157, R158, R0 ;  /* 0x0000009e9d007223 */ /* 0x000fe20000000000 */
[----:B------:R-:W-:Y:S01]  /*8010*/  F2FP.BF16.F32.PACK_AB R179, R8, R7 ;  /* 0x0000000708b3723e */ /* 0x000fe200000010ff */
[----:B------:R-:W-:Y:S01]  /*8020*/  FMUL R6, R155, R133 ;  /* 0x000000859b067220 */ /* 0x000fe20000400000 */
[----:B------:R-:W-:Y:S01]  /*8030*/  SHF.L.U32 R168, R173, 0x10, RZ ;  /* 0x00000010ada87819 */ /* 0x000fe200000006ff */
[----:B------:R-:W-:Y:S01]  /*8040*/  FFMA R2, R157, R159, R2 ;  /* 0x0000009f9d027223 */ /* 0x000fe20000000002 */
[----:B------:R-:W-:Y:S01]  /*8050*/  LOP3.LUT R169, R173, 0xffff0000, RZ, 0xc0, !PT ;  /* 0xffff0000ada97812 */ /* 0x000fe200078ec0ff */
[C---:B------:R-:W-:Y:S01]  /*8060*/  FFMA R3, R157.reuse, R160, R3 ;  /* 0x000000a09d037223 */ /* 0x040fe20000000003 */
[C---:B------:R-:W-:Y:S01]  /*8070*/  SHF.L.U32 R170, R174.reuse, 0x10, RZ ;  /* 0x00000010aeaa7819 */ /* 0x040fe200000006ff */
[C---:B------:R-:W-:Y:S01]  /*8080*/  FFMA R4, R157.reuse, R161, R4 ;  /* 0x000000a19d047223 */ /* 0x040fe20000000004 */
[----:B------:R-:W-:Y:S01]  /*8090*/  LOP3.LUT R171, R174, 0xffff0000, RZ, 0xc0, !PT ;  /* 0xffff0000aeab7812 */ /* 0x000fe200078ec0ff */
[----:B------:R-:W-:Y:S01]  /*80a0*/  FFMA R5, R157, R162, R5 ;  /* 0x000000a29d057223 */ /* 0x000fe20000000005 */
[----:B------:R-:W-:Y:S01]  /*80b0*/  SHF.L.U32 R172, R175, 0x10, RZ ;  /* 0x00000010afac7819 */ /* 0x000fe200000006ff */
[----:B------:R-:W-:Y:S01]  /*80c0*/  FMUL R7, R155, R134 ;  /* 0x000000869b077220 */ /* 0x000fe20000400000 */
[----:B------:R-:W-:Y:S01]  /*80d0*/  LOP3.LUT R173, R175, 0xffff0000, RZ, 0xc0, !PT ;  /* 0xffff0000afad7812 */ /* 0x000fe200078ec0ff */
[----:B------:R-:W-:Y:S01]  /*80e0*/  FFMA R6, R157, R163, R6 ;  /* 0x000000a39d067223 */ /* 0x000fe20000000006 */
[----:B------:R-:W-:Y:S01]  /*80f0*/  F2FP.BF16.F32.PACK_AB R200, R2, R0 ;  /* 0x0000000002c8723e */ /* 0x000fe200000010ff */
[C---:B------:R-:W-:Y:S01]  /*8100*/  FMUL R8, R155.reuse, R135 ;  /* 0x000000879b087220 */ /* 0x040fe20000400000 */
[----:B------:R-:W-:Y:S01]  /*8110*/  F2FP.BF16.F32.PACK_AB R201, R4, R3 ;  /* 0x0000000304c9723e */ /* 0x000fe200000010ff */
[C---:B------:R-:W-:Y:S01]  /*8120*/  FMUL R11, R155.reuse, R137 ;  /* 0x000000899b0b7220 */ /* 0x040fe20000400000 */
[----:B------:R-:W-:Y:S01]  /*8130*/  F2FP.BF16.F32.PACK_AB R202, R6, R5 ;  /* 0x0000000506ca723e */ /* 0x000fe200000010ff */
[----:B------:R-:W-:Y:S01]  /*8140*/  FMUL R12, R155, R138 ;  /* 0x0000008a9b0c7220 */ /* 0x000fe20000400000 */
[C---:B--2---:R-:W-:Y:S01]  /*8150*/  SHF.L.U32 R174, R180.reuse, 0x10, RZ ;  /* 0x00000010b4ae7819 */ /* 0x044fe200000006ff */
[----:B------:R-:W-:Y:S01]  /*8160*/  FFMA R7, R157, R164, R7 ;  /* 0x000000a49d077223 */ /* 0x000fe20000000007 */
[----:B------:R-:W-:Y:S01]  /*8170*/  LOP3.LUT R175, R180, 0xffff0000, RZ, 0xc0, !PT ;  /* 0xffff0000b4af7812 */ /* 0x000fe200078ec0ff */
[----:B------:R-:W-:Y:S01]  /*8180*/  FMUL R13, R155, R139 ;  /* 0x0000008b9b0d7220 */ /* 0x000fe20000400000 */
[----:B------:R-:W-:Y:S01]  /*8190*/  SHF.L.U32 R180, R183, 0x10, RZ ;  /* 0x00000010b7b47819 */ /* 0x000fe200000006ff */
[C---:B------:R-:W-:Y:S01]  /*81a0*/  FMUL R14, R155.reuse, R140 ;  /* 0x0000008c9b0e7220 */ /* 0x040fe20000400000 */
[C---:B------:R-:W-:Y:S01]  /*81b0*/  SHF.L.U32 R158, R184.reuse, 0x10, RZ ;  /* 0x00000010b89e7819 */ /* 0x040fe200000006ff */
[C---:B------:R-:W-:Y:S01]  /*81c0*/  FMUL R17, R155.reuse, R142 ;  /* 0x0000008e9b117220 */ /* 0x040fe20000400000 */
[----:B------:R-:W-:Y:S01]  /*81d0*/  LOP3.LUT R159, R184, 0xffff0000, RZ, 0xc0, !PT ;  /* 0xffff0000b89f7812 */ /* 0x000fe200078ec0ff */
[----:B------:R-:W-:Y:S01]  /*81e0*/  FMUL R21, R155, R146 ;  /* 0x000000929b157220 */ /* 0x000fe20000400000 */
[----:B------:R-:W-:Y:S01]  /*81f0*/  SHF.L.U32 R244, R249, 0x10, RZ ;  /* 0x00000010f9f47819 */ /* 0x000fe200000006ff */
[----:B------:R-:W-:Y:S01]  /*8200*/  FMUL R22, R155, R147 ;  /* 0x000000939b167220 */ /* 0x000fe20000400000 */
[----:B------:R-:W-:Y:S01]  /*8210*/  LOP3.LUT R245, R249, 0xffff0000, RZ, 0xc0, !PT ;  /* 0xffff0000f9f57812 */ /* 0x000fe200078ec0ff */
[----:B------:R-:W-:Y:S01]  /*8220*/  FMUL R23, R155, R148 ;  /* 0x000000949b177220 */ /* 0x000fe20000400000 */
[----:B------:R-:W-:Y:S01]  /*8230*/  LOP3.LUT R249, R251, 0xffff0000, RZ, 0xc0, !PT ;  /* 0xffff0000fbf97812 */ /* 0x000fe200078ec0ff */
[C---:B------:R-:W-:Y:S01]  /*8240*/  FMUL R152, R155.reuse, R149 ;  /* 0x000000959b987220 */ /* 0x040fe20000400000 */
[C---:B------:R-:W-:Y:S01]  /*8250*/  SHF.L.U32 R246, R250.reuse, 0x10, RZ ;  /* 0x00000010faf67819 */ /* 0x040fe200000006ff */
[C---:B------:R-:W-:Y:S01]  /*8260*/  FMUL R153, R155.reuse, R150 ;  /* 0x000000969b997220 */ /* 0x040fe20000400000 */
[----:B------:R-:W-:Y:S01]  /*8270*/  LOP3.LUT R247, R250, 0xffff0000, RZ, 0xc0, !PT ;  /* 0xffff0000faf77812 */ /* 0x000fe200078ec0ff */
[----:B------:R-:W-:Y:S01]  /*8280*/  FMUL R154, R155, R151 ;  /* 0x000000979b9a7220 */ /* 0x000fe20000400000 */
[----:B------:R-:W-:Y:S01]  /*8290*/  SHF.L.U32 R184, R186, 0x10, RZ ;  /* 0x00000010bab87819 */ /* 0x000fe200000006ff */
[----:B------:R-:W-:Y:S01]  /*82a0*/  FFMA R8, R157, R165, R8 ;  /* 0x000000a59d087223 */ /* 0x000fe20000000008 */
[C---:B------:R-:W-:Y:S01]  /*82b0*/  SHF.L.U32 R160, R192.reuse, 0x10, RZ ;  /* 0x00000010c0a07819 */ /* 0x040fe200000006ff */
[C---:B------:R-:W-:Y:S01]  /*82c0*/  FMUL R5, R155.reuse, R92 ;  /* 0x0000005c9b057220 */ /* 0x040fe20000400000 */
[----:B------:R-:W-:Y:S01]  /*82d0*/  LOP3.LUT R161, R192, 0xffff0000, RZ, 0xc0, !PT ;  /* 0xffff0000c0a17812 */ /* 0x000fe200078ec0ff */
[C---:B------:R-:W-:Y:S01]  /*82e0*/  FMUL R92, R155.reuse, R100 ;  /* 0x000000649b5c7220 */ /* 0x040fe20000400000 */
[----:B------:R-:W-:Y:S01]  /*82f0*/  F2FP.BF16.F32.PACK_AB R203, R8, R7 ;  /* 0x0000000708cb723e */ /* 0x000fe200000010ff */
[----:B------:R-:W-:Y:S01]  /*8300*/  FMUL R100, R155, R108 ;  /* 0x0000006c9b647220 */ /* 0x000fe20000400000 */
[----:B------:R-:W-:Y:S01]  /*8310*/  SHF.L.U32 R162, R193, 0x10, RZ ;  /* 0x00000010c1a27819 */ /* 0x000fe200000006ff */
[C---:B------:R-:W-:Y:S01]  /*8320*/  FMUL R108, R155.reuse, R116 ;  /* 0x000000749b6c7220 */ /* 0x040fe20000400000 */
[----:B------:R-:W-:Y:S01]  /*8330*/  SHF.L.U32 R116, R156, 0x4, RZ ;  /* 0x000000049c747819 */ /* 0x000fe200000006ff */
[----:B------:R-:W-:Y:S01]  /*8340*/  FMUL R0, R155, R88 ;  /* 0x000000589b007220 */ /* 0x000fe20000400000 */
[----:B------:R-:W-:Y:S01]  /*8350*/  LOP3.LUT R188, R193, 0xffff0000, RZ, 0xc0, !PT ;  /* 0xffff0000c1bc7812 */ /* 0x000fe200078ec0ff */
[C---:B------:R-:W-:Y:S01]  /*8360*/  FMUL R2, R155.reuse, R89 ;  /* 0x000000599b027220 */ /* 0x040fe20000400000 */
[----:B------:R-:W-:Y:S01]  /*8370*/  LOP3.LUT R116, R116, 0x40, RZ, 0xc0, !PT ;  /* 0x0000004074747812 */ /* 0x000fe200078ec0ff */
        /* <DEDUP_REMOVED lines=34> */
[----:B------:R-:W-:Y:S01]  /*85a0*/  FMUL R110, R155, R118 ;  /* 0x000000769b6e7220 */ /* 0x000fe20000400000 */
[----:B------:R-:W-:Y:S01]  /*85b0*/  LOP3.LUT R214, R218, 0xffff0000, RZ, 0xc0, !PT ;  /* 0xffff0000dad67812 */ /* 0x000fe200078ec0ff */
[----:B------:R-:W2:Y:S01]  /*85c0*/  LDL.LU R118, [R1] ;  /* 0x0000000001767983 */ /* 0x000ea20000300800 */
[----:B------:R-:W-:Y:S01]  /*85d0*/  SHF.L.U32 R215, R219, 0x10, RZ ;  /* 0x00000010dbd77819 */ /* 0x000fe200000006ff */
[C---:B------:R-:W-:Y:S01]  /*85e0*/  FMUL R8, R155.reuse, R95 ;  /* 0x0000005f9b087220 */ /* 0x040fe20000400000 */
[----:B------:R-:W-:Y:S01]  /*85f0*/  SHF.L.U32 R218, R222, 0x10, RZ ;  /* 0x00000010deda7819 */ /* 0x000fe200000006ff */
[C---:B------:R-:W-:Y:S01]  /*8600*/  FMUL R95, R155.reuse, R103 ;  /* 0x000000679b5f7220 */ /* 0x040fe20000400000 */
[----:B------:R-:W-:Y:S01]  /*8610*/  SHF.L.U32 R156, R228, 0x10, RZ ;  /* 0x00000010e49c7819 */ /* 0x000fe200000006ff */
[C---:B------:R-:W-:Y:S01]  /*8620*/  FMUL R103, R155.reuse, R111 ;  /* 0x0000006f9b677220 */ /* 0x040fe20000400000 */
[----:B------:R-:W-:Y:S01]  /*8630*/  LOP3.LUT R226, R230, 0xffff0000, RZ, 0xc0, !PT ;  /* 0xffff0000e6e27812 */ /* 0x000fe200078ec0ff */
[----:B------:R-:W-:Y:S01]  /*8640*/  FMUL R111, R155, R119 ;  /* 0x000000779b6f7220 */ /* 0x000fe20000400000 */
[----:B------:R-:W-:Y:S01]  /*8650*/  SHF.L.U32 R227, R231, 0x10, RZ ;  /* 0x00000010e7e37819 */ /* 0x000fe200000006ff */
[C---:B------:R-:W-:Y:S01]  /*8660*/  FMUL R6, R155.reuse, R93 ;  /* 0x0000005d9b067220 */ /* 0x040fe20000400000 */
[C---:B------:R-:W-:Y:S01]  /*8670*/  FMUL R93, R155.reuse, R101 ;  /* 0x000000659b5d7220 */ /* 0x040fe20000400000 */
[C---:B------:R-:W-:Y:S01]  /*8680*/  FMUL R101, R155.reuse, R109 ;  /* 0x0000006d9b657220 */ /* 0x040fe20000400000 */
[----:B------:R-:W-:Y:S01]  /*8690*/  FMUL R109, R155, R117 ;  /* 0x000000759b6d7220 */ /* 0x000fe20000400000 */
[----:B------:R-:W-:Y:S01]  /*86a0*/  UIADD3 UR10, UPT, UPT, UR44, 0x1, URZ ;  /* 0x000000012c0a7890 */ /* 0x000fe2000fffe0ff */
[----:B------:R-:W-:Y:S01]  /*86b0*/  BSSY.RECONVERGENT B0, `(.L_x_132) ;  /* 0x000021c000007945 */ /* 0x000fe20003800200 */
[----:B-----5:R-:W-:Y:S04]  /*86c0*/  ULEA UR4, UR6, UR4, 0x18 ;  /* 0x0000000406047291 */ /* 0x020fe8000f8ec0ff */
[----:B------:R-:W-:Y:S02]  /*86d0*/  ULEA UR7, UR45, UR4, 0x3 ;  /* 0x000000042d077291 */ /* 0x000fe4000f8e18ff */
[----:B------:R-:W-:Y:S02]  /*86e0*/  LEA R9, R9, UR4, 0x1 ;  /* 0x0000000409097c11 */ /* 0x000fe4000f8e08ff */
[----:B------:R-:W-:Y:S03]  /*86f0*/  UIADD3 UR7, UPT, UPT, UR7, 0x1c8, URZ ;  /* 0x000001c807077890 */ /* 0x000fe6000fffe0ff */
[----:B------:R-:W-:Y:S01]  /*8700*/  IMAD R9, R10, 0xa000, R9 ;  /* 0x0000a0000a097824 */ /* 0x000fe200078e0209 */
[----:B------:R-:W-:Y:S01]  /*8710*/  ULOP3.LUT UR7, UR7, 0xfefffff8, URZ, 0xc0, !UPT ;  /* 0xfefffff807077892 */ /* 0x000fe2000f8ec0ff */
[----:B------:R-:W-:Y:S02]  /*8720*/  FMUL R10, R155, R136 ;  /* 0x000000889b0a7220 */ /* 0x000fe40000400000 */
[----:B------:R-:W1:Y:S01]  /*8730*/  LDTM.x32 R120, tmem[UR5+0x80] ;  /* 0x00008005007879ee */ /* 0x000e6200082c0000 */
[----:B------:R-:W-:Y:S01]  /*8740*/  IADD3 R225, PT, PT, -R116, 0x400, R9 ;  /* 0x0000040074e17810 */ /* 0x000fe20007ffe109 */
[C---:B------:R-:W-:Y:S01]  /*8750*/  FFMA R10, R157.reuse, R166, R10 ;  /* 0x000000a69d0a7223 */ /* 0x040fe2000000000a */
[C---:B------:R-:W-:Y:S01]  /*8760*/  SHF.L.U32 R166, R208.reuse, 0x10, RZ ;  /* 0x00000010d0a67819 */ /* 0x040fe200000006ff */
[----:B------:R-:W-:Y:S01]  /*8770*/  NOP ;  /* 0x0000000000007918 */ /* 0x000fe20000000000 */
[----:B------:R-:W-:Y:S01]  /*8780*/  FFMA R11, R157, R167, R11 ;  /* 0x000000a79d0b7223 */ /* 0x000fe2000000000b */
[----:B------:R-:W-:Y:S01]  /*8790*/  LOP3.LUT R167, R208, 0xffff0000, RZ, 0xc0, !PT ;  /* 0xffff0000d0a77812 */ /* 0x000fe200078ec0ff */
[----:B-1----:R-:W-:Y:S01]  /*87a0*/  SYNCS.ARRIVE.TRANS64.RED.A1T0 RZ, [UR7], RZ ;  /* 0x000000ffffff79a7 */ /* 0x002fe20008100407 */
[----:B------:R-:W-:Y:S01]  /*87b0*/  SHF.L.U32 R208, R210, 0x10, RZ ;  /* 0x00000010d2d07819 */ /* 0x000fe200000006ff */
[----:B------:R1:W-:Y:S01]  /*87c0*/  STS.128 [R9+0x400], R176 ;  /* 0x000400b009007388 */ /* 0x0003e20000000c00 */
[----:B------:R-:W-:Y:S01]  /*87d0*/  F2FP.BF16.F32.PACK_AB R112, R11, R10 ;  /* 0x0000000a0b70723e */ /* 0x000fe200000010ff */
[C---:B------:R-:W-:Y:S01]  /*87e0*/  FFMA R12, R157.reuse, R168, R12 ;  /* 0x000000a89d0c7223 */ /* 0x040fe2000000000c */
[C---:B------:R-:W-:Y:S01]  /*87f0*/  SHF.L.U32 R168, R216.reuse, 0x10, RZ ;  /* 0x00000010d8a87819 */ /* 0x040fe200000006ff */
[C---:B------:R-:W-:Y:S01]  /*8800*/  FFMA R13, R157.reuse, R169, R13 ;  /* 0x000000a99d0d7223 */ /* 0x040fe2000000000d */
[----:B------:R-:W-:Y:S01]  /*8810*/  LOP3.LUT R169, R216, 0xffff0000, RZ, 0xc0, !PT ;  /* 0xffff0000d8a97812 */ /* 0x000fe200078ec0ff */
[----:B------:R-:W-:Y:S01]  /*8820*/  FFMA R14, R157, R170, R14 ;  /* 0x000000aa9d0e7223 */ /* 0x000fe2000000000e */
[----:B------:R-:W-:Y:S01]  /*8830*/  SHF.L.U32 R170, R217, 0x10, RZ ;  /* 0x00000010d9aa7819 */ /* 0x000fe200000006ff */
[----:B------:R-:W-:Y:S01]  /*8840*/  FFMA R15, R157, R171, R15 ;  /* 0x000000ab9d0f7223 */ /* 0x000fe2000000000f */
[----:B------:R-:W-:Y:S01]  /*8850*/  F2FP.BF16.F32.PACK_AB R113, R13, R12 ;  /* 0x0000000c0d71723e */ /* 0x000fe200000010ff */
[----:B------:R-:W-:Y:S01]  /*8860*/  FFMA R17, R157, R172, R17 ;  /* 0x000000ac9d117223 */ /* 0x000fe20000000011 */
[----:B------:R-:W-:Y:S01]  /*8870*/  LOP3.LUT R216, R219, 0xffff0000, RZ, 0xc0, !PT ;  /* 0xffff0000dbd87812 */ /* 0x000fe200078ec0ff */
[----:B------:R-:W-:Y:S01]  /*8880*/  FFMA R18, R157, R173, R18 ;  /* 0x000000ad9d127223 */ /* 0x000fe20000000012 */
[----:B------:R-:W-:Y:S01]  /*8890*/  F2FP.BF16.F32.PACK_AB R114, R15, R14 ;  /* 0x0000000e0f72723e */ /* 0x000fe200000010ff */
[C---:B------:R-:W-:Y:S01]  /*88a0*/  FFMA R19, R157.reuse, R174, R19 ;  /* 0x000000ae9d137223 */ /* 0x040fe20000000013 */
[----:B------:R-:W-:Y:S01]  /*88b0*/  SHF.L.U32 R171, R220, 0x10, RZ ;  /* 0x00000010dcab7819 */ /* 0x000fe200000006ff */
[----:B------:R-:W-:Y:S01]  /*88c0*/  FFMA R20, R157, R175, R20 ;  /* 0x000000af9d147223 */ /* 0x000fe20000000014 */
[----:B------:R-:W-:Y:S01]  /*88d0*/  F2FP.BF16.F32.PACK_AB R115, R18, R17 ;  /* 0x000000111273723e */ /* 0x000fe200000010ff */
[C---:B------:R-:W-:Y:S01]  /*88e0*/  FMUL R10, R155.reuse, R56 ;  /* 0x000000389b0a7220 */ /* 0x040fe20000400000 */
[----:B------:R-:W-:Y:S01]  /*88f0*/  LOP3.LUT R172, R220, 0xffff0000, RZ, 0xc0, !PT ;  /* 0xffff0000dcac7812 */ /* 0x000fe200078ec0ff */
[----:B------:R-:W-:Y:S01]  /*8900*/  FMUL R11, R155, R57 ;  /* 0x000000399b0b7220 */ /* 0x000fe20000400000 */
[----:B------:R-:W-:Y:S01]  /*8910*/  SHF.L.U32 R173, R221, 0x10, RZ ;  /* 0x00000010ddad7819 */ /* 0x000fe200000006ff */
[----:B------:R-:W-:Y:S01]  /*8920*/  FMUL R13, R155, R59 ;  /* 0x0000003b9b0d7220 */ /* 0x000fe20000400000 */
[----:B------:R-:W-:Y:S01]  /*8930*/  LOP3.LUT R217, R221, 0xffff0000, RZ, 0xc0, !PT ;  /* 0xffff0000ddd97812 */ /* 0x000fe200078ec0ff */
[C---:B------:R-:W-:Y:S01]  /*8940*/  FMUL R56, R155.reuse, R64 ;  /* 0x000000409b387220 */ /* 0x040fe20000400000 */
[----:B------:R-:W-:Y:S01]  /*8950*/  LOP3.LUT R219, R222, 0xffff0000, RZ, 0xc0, !PT ;  /* 0xffff0000dedb7812 */ /* 0x000fe200078ec0ff */
[----:B------:R-:W-:Y:S01]  /*8960*/  FMUL R57, R155, R65 ;  /* 0x000000419b397220 */ /* 0x000fe20000400000 */
[----:B------:R-:W-:Y:S01]  /*8970*/  SHF.L.U32 R220, R223, 0x10, RZ ;  /* 0x00000010dfdc7819 */ /* 0x000fe200000006ff */
[----:B------:R-:W-:Y:S01]  /*8980*/  FMUL R59, R155, R67 ;  /* 0x000000439b3b7220 */ /* 0x000fe20000400000 */
[----:B------:R-:W-:Y:S01]  /*8990*/  LOP3.LUT R221, R223, 0xffff0000, RZ, 0xc0, !PT ;  /* 0xffff0000dfdd7812 */ /* 0x000fe200078ec0ff */
[----:B------:R-:W-:Y:S01]  /*89a0*/  FMUL R64, R155, R72 ;  /* 0x000000489b407220 */ /* 0x000fe20000400000 */
[----:B-1----:R-:W-:Y:S01]  /*89b0*/  SHF.L.U32 R176, R181, 0x10, RZ ;  /* 0x00000010b5b07819 */ /* 0x002fe200000006ff */
[----:B------:R-:W-:Y:S01]  /*89c0*/  FMUL R72, R155, R80 ;  /* 0x000000509b487220 */ /* 0x000fe20000400000 */
[----:B------:R-:W-:Y:S01]  /*89d0*/  LOP3.LUT R177, R181, 0xffff0000, RZ, 0xc0, !PT ;  /* 0xffff0000b5b17812 */ /* 0x000fe200078ec0ff */
[----:B------:R-:W-:Y:S01]  /*89e0*/  FMUL R65, R155, R73 ;  /* 0x000000499b417220 */ /* 0x000fe20000400000 */
[C---:B------:R-:W-:Y:S01]  /*89f0*/  SHF.L.U32 R178, R182.reuse, 0x10, RZ ;  /* 0x00000010b6b27819 */ /* 0x040fe200000006ff */
[C---:B------:R-:W-:Y:S01]  /*8a00*/  FFMA R21, R157.reuse, R176, R21 ;  /* 0x000000b09d157223 */ /* 0x040fe20000000015 */
[----:B------:R-:W-:Y:S01]  /*8a10*/  LOP3.LUT R179, R182, 0xffff0000, RZ, 0xc0, !PT ;  /* 0xffff0000b6b37812 */ /* 0x000fe200078ec0ff */
[----:B------:R-:W-:Y:S01]  /*8a20*/  FFMA R22, R157, R177, R22 ;  /* 0x000000b19d167223 */ /* 0x000fe20000000016 */
[----:B------:R-:W-:Y:S01]  /*8a30*/  LOP3.LUT R181, R183, 0xffff0000, RZ, 0xc0, !PT ;  /* 0xffff0000b7b57812 */ /* 0x000fe200078ec0ff */
[C---:B------:R-:W-:Y:S01]  /*8a40*/  FFMA R23, R157.reuse, R178, R23 ;  /* 0x000000b29d177223 */ /* 0x040fe20000000017 */
[----:B------:R-:W-:Y:S01]  /*8a50*/  F2FP.BF16.F32.PACK_AB R80, R20, R19 ;  /* 0x000000131450723e */ /* 0x000fe200000010ff */
[----:B------:R-:W-:Y:S01]  /*8a60*/  FFMA R152, R157, R179, R152 ;  /* 0x000000b39d987223 */ /* 0x000fe20000000098 */
[----:B------:R-:W-:Y:S01]  /*8a70*/  SHF.L.U32 R182, R185, 0x10, RZ ;  /* 0x00000010b9b67819 */ /* 0x000fe200000006ff */
[----:B------:R-:W-:Y:S01]  /*8a80*/  FFMA R153, R157, R180, R153 ;  /* 0x000000b49d997223 */ /* 0x000fe20000000099 */
[----:B------:R-:W-:Y:S01]  /*8a90*/  LOP3.LUT R183, R185, 0xffff0000, RZ, 0xc0, !PT ;  /* 0xffff0000b9b77812 */ /* 0x000fe200078ec0ff */
[----:B------:R-:W-:Y:S01]  /*8aa0*/  FFMA R154, R157, R181, R154 ;  /* 0x000000b59d9a7223 */ /* 0x000fe2000000009a */
        /* <DEDUP_REMOVED lines=9> */
[C---:B------:R-:W-:Y:S01]  /*8b40*/  FMUL R73, R155.reuse, R81 ;  /* 0x000000519b497220 */ /* 0x040fe20000400000 */
[----:B------:R-:W-:Y:S01]  /*8b50*/  F2FP.BF16.F32.PACK_AB R81, R22, R21 ;  /* 0x000000151651723e */ /* 0x000fe200000010ff */
[C---:B------:R-:W-:Y:S01]  /*8b60*/  FMUL R75, R155.reuse, R83 ;  /* 0x000000539b4b7220 */ /* 0x040fe20000400000 */
[----:B------:R-:W-:Y:S01]  /*8b70*/  F2FP.BF16.F32.PACK_AB R83, R154, R153 ;  /* 0x000000999a53723e */ /* 0x000fe200000010ff */
[----:B------:R-:W-:Y:S01]  /*8b80*/  FMUL R74, R155, R82 ;  /* 0x000000529b4a7220 */ /* 0x000fe20000400000 */
[C---:B------:R-:W-:Y:S01]  /*8b90*/  SHF.L.U32 R153, R248.reuse, 0x10, RZ ;  /* 0x00000010f8997819 */ /* 0x040fe200000006ff */
[C---:B------:R-:W-:Y:S01]  /*8ba0*/  FFMA R0, R157.reuse, R158, R0 ;  /* 0x0000009e9d007223 */ /* 0x040fe20000000000 */
[----:B------:R-:W-:Y:S01]  /*8bb0*/  LOP3.LUT R154, R248, 0xffff0000, RZ, 0xc0, !PT ;  /* 0xffff0000f89a7812 */ /* 0x000fe200078ec0ff */
[----:B------:R-:W-:Y:S01]  /*8bc0*/  FFMA R2, R157, R159, R2 ;  /* 0x0000009f9d027223 */ /* 0x000fe20000000002 */
[----:B------:R-:W-:Y:S01]  /*8bd0*/  SHF.L.U32 R248, R251, 0x10, RZ ;  /* 0x00000010fbf87819 */ /* 0x000fe200000006ff */
[----:B------:R-:W-:Y:S01]  /*8be0*/  FFMA R3, R157, R182, R3 ;  /* 0x000000b69d037223 */ /* 0x000fe20000000003 */
[----:B------:R-:W-:Y:S01]  /*8bf0*/  F2FP.BF16.F32.PACK_AB R82, R152, R23 ;  /* 0x000000179852723e */ /* 0x000fe200000010ff */
        /* <DEDUP_REMOVED lines=8> */
[C---:B------:R-:W-:Y:S01]  /*8c80*/  FMUL R18, R155.reuse, R63 ;  /* 0x0000003f9b127220 */ /* 0x040fe20000400000 */
        /* <DEDUP_REMOVED lines=18> */
[----:B------:R-:W-:Y:S01]  /*8db0*/  SHF.L.U32 R240, R242, 0x10, RZ ;  /* 0x00000010f2f07819 */ /* 0x000fe200000006ff */
[C---:B------:R-:W-:Y:S01]  /*8dc0*/  FMUL R68, R155.reuse, R76 ;  /* 0x0000004c9b447220 */ /* 0x040fe20000400000 */
[C---:B------:R-:W-:Y:S01]  /*8dd0*/  FMUL R76, R155.reuse, R84 ;  /* 0x000000549b4c7220 */ /* 0x040fe20000400000 */
[C---:B------:R-:W-:Y:S01]  /*8de0*/  FMUL R20, R155.reuse, R25 ;  /* 0x000000199b147220 */ /* 0x040fe20000400000 */
[C---:B------:R-:W-:Y:S01]  /*8df0*/  FMUL R25, R155.reuse, R30 ;  /* 0x0000001e9b197220 */ /* 0x040fe20000400000 */
[C---:B------:R-:W-:Y:S01]  /*8e00*/  FMUL R30, R155.reuse, R35 ;  /* 0x000000239b1e7220 */ /* 0x040fe20000400000 */
[C---:B------:R-:W-:Y:S01]  /*8e10*/  FMUL R35, R155.reuse, R40 ;  /* 0x000000289b237220 */ /* 0x040fe20000400000 */
[C---:B------:R-:W-:Y:S01]  /*8e20*/  FMUL R40, R155.reuse, R45 ;  /* 0x0000002d9b287220 */ /* 0x040fe20000400000 */
[C---:B------:R-:W-:Y:S01]  /*8e30*/  FMUL R45, R155.reuse, R50 ;  /* 0x000000329b2d7220 */ /* 0x040fe20000400000 */
[----:B------:R-:W-:Y:S01]  /*8e40*/  FMUL R50, R155, R55 ;  /* 0x000000379b327220 */ /* 0x000fe20000400000 */
[----:B------:R-:W-:Y:S01]  /*8e50*/  F2FP.BF16.F32.PACK_AB R55, R2, R0 ;  /* 0x000000000237723e */ /* 0x000fe200000010ff */
[----:B------:R-:W-:Y:S01]  /*8e60*/  FFMA R4, R157, R183, R4 ;  /* 0x000000b79d047223 */ /* 0x000fe20000000004 */
[C---:B------:R-:W-:Y:S01]  /*8e70*/  FMUL R19, R155.reuse, R24 ;  /* 0x000000189b137220 */ /* 0x040fe20000400000 */
[C---:B------:R-:W-:Y:S01]  /*8e80*/  FMUL R23, R155.reuse, R28 ;  /* 0x0000001c9b177220 */ /* 0x040fe20000400000 */
[C---:B------:R-:W-:Y:S01]  /*8e90*/  FMUL R24, R155.reuse, R29 ;  /* 0x0000001d9b187220 */ /* 0x040fe20000400000 */
[C---:B------:R-:W-:Y:S01]  /*8ea0*/  FMUL R28, R155.reuse, R33 ;  /* 0x000000219b1c7220 */ /* 0x040fe20000400000 */
[C---:B------:R-:W-:Y:S01]  /*8eb0*/  FMUL R29, R155.reuse, R34 ;  /* 0x000000229b1d7220 */ /* 0x040fe20000400000 */
[----:B----4-:R1:W-:Y:S01]  /*8ec0*/  STS.128 [R224+0x10], R200 ;  /* 0x000010c8e0007388 */ /* 0x0103e20000000c00 */
[C---:B------:R-:W-:Y:S01]  /*8ed0*/  FMUL R33, R155.reuse, R38 ;  /* 0x000000269b217220 */ /* 0x040fe20000400000 */
[C---:B------:R-:W-:Y:S01]  /*8ee0*/  FMUL R34, R155.reuse, R39 ;  /* 0x000000279b227220 */ /* 0x040fe20000400000 */
[C---:B------:R-:W-:Y:S01]  /*8ef0*/  FMUL R21, R155.reuse, R26 ;  /* 0x0000001a9b157220 */ /* 0x040fe20000400000 */
[C---:B------:R-:W-:Y:S01]  /*8f00*/  FMUL R38, R155.reuse, R43 ;  /* 0x0000002b9b267220 */ /* 0x040fe20000400000 */
[C---:B------:R-:W-:Y:S01]  /*8f10*/  FMUL R39, R155.reuse, R44 ;  /* 0x0000002c9b277220 */ /* 0x040fe20000400000 */
[C---:B------:R-:W-:Y:S01]  /*8f20*/  FMUL R26, R155.reuse, R31 ;  /* 0x0000001f9b1a7220 */ /* 0x040fe20000400000 */
[C---:B------:R-:W-:Y:S01]  /*8f30*/  FMUL R43, R155.reuse, R48 ;  /* 0x000000309b2b7220 */ /* 0x040fe20000400000 */
[----:B------:R3:W-:Y:S01]  /*8f40*/  STS.128 [R225+0x20], R112 ;  /* 0x00002070e1007388 */ /* 0x0007e20000000c00 */
        /* <DEDUP_REMOVED lines=13> */
[C---:B------:R-:W-:Y:S01]  /*9020*/  FFMA R5, R157.reuse, R184, R5 ;  /* 0x000000b89d057223 */ /* 0x040fe20000000005 */
[C---:B------:R-:W-:Y:S01]  /*9030*/  FFMA R6, R157.reuse, R185, R6 ;  /* 0x000000b99d067223 */ /* 0x040fe20000000006 */
[C---:B------:R-:W-:Y:S01]  /*9040*/  FFMA R7, R157.reuse, R186, R7 ;  /* 0x000000ba9d077223 */ /* 0x040fe20000000007 */
[C---:B------:R-:W-:Y:S01]  /*9050*/  FFMA R8, R157.reuse, R187, R8 ;  /* 0x000000bb9d087223 */ /* 0x040fe20000000008 */
[C---:B------:R-:W-:Y:S01]  /*9060*/  FFMA R88, R157.reuse, R160, R88 ;  /* 0x000000a09d587223 */ /* 0x040fe20000000058 */
[C---:B------:R-:W-:Y:S01]  /*9070*/  FFMA R89, R157.reuse, R161, R89 ;  /* 0x000000a19d597223 */ /* 0x040fe20000000059 */
[C---:B------:R-:W-:Y:S01]  /*9080*/  FFMA R90, R157.reuse, R162, R90 ;  /* 0x000000a29d5a7223 */ /* 0x040fe2000000005a */
[C---:B------:R-:W-:Y:S01]  /*9090*/  FFMA R91, R157.reuse, R188, R91 ;  /* 0x000000bc9d5b7223 */ /* 0x040fe2000000005b */
[----:B------:R-:W-:Y:S01]  /*90a0*/  FFMA R92, R157, R189, R92 ;  /* 0x000000bd9d5c7223 */ /* 0x000fe2000000005c */
[----:B-1----:R-:W-:Y:S01]  /*90b0*/  SHF.L.U32 R200, R205, 0x10, RZ ;  /* 0x00000010cdc87819 */ /* 0x002fe200000006ff */
[----:B------:R-:W-:Y:S01]  /*90c0*/  FFMA R93, R157, R190, R93 ;  /* 0x000000be9d5d7223 */ /* 0x000fe2000000005d */
[----:B------:R-:W-:Y:S01]  /*90d0*/  F2FP.BF16.F32.PACK_AB R88, R89, R88 ;  /* 0x000000585958723e */ /* 0x000fe200000010ff */
[----:B------:R-:W-:Y:S01]  /*90e0*/  FFMA R94, R157, R191, R94 ;  /* 0x000000bf9d5e7223 */ /* 0x000fe2000000005e */
[----:B------:R-:W-:Y:S01]  /*90f0*/  F2FP.BF16.F32.PACK_AB R89, R91, R90 ;  /* 0x0000005a5b59723e */ /* 0x000fe200000010ff */
[----:B------:R-:W-:Y:S01]  /*9100*/  FFMA R95, R157, R192, R95 ;  /* 0x000000c09d5f7223 */ /* 0x000fe2000000005f */
[----:B------:R-:W-:Y:S01]  /*9110*/  F2FP.BF16.F32.PACK_AB R90, R93, R92 ;  /* 0x0000005c5d5a723e */ /* 0x000fe200000010ff */
[----:B------:R-:W-:Y:S01]  /*9120*/  FFMA R96, R157, R163, R96 ;  /* 0x000000a39d607223 */ /* 0x000fe20000000060 */
[----:B---3--:R-:W-:Y:S01]  /*9130*/  MOV R115, R224 ;  /* 0x000000e000737202 */ /* 0x008fe20000000f00 */
[----:B------:R-:W3:Y:S01]  /*9140*/  LDL.LU R114, [R1+0x4] ;  /* 0x0000040001727983 */ /* 0x000ee20000300800 */
[----:B------:R-:W-:Y:S01]  /*9150*/  F2FP.BF16.F32.PACK_AB R91, R95, R94 ;  /* 0x0000005e5f5b723e */ /* 0x000fe200000010ff */
[----:B------:R-:W-:Y:S01]  /*9160*/  FFMA R97, R157, R164, R97 ;  /* 0x000000a49d617223 */ /* 0x000fe20000000061 */
[----:B------:R-:W-:Y:S01]  /*9170*/  IADD3 R113, PT, PT, R115, -R116, RZ ;  /* 0x8000007473717210 */ /* 0x000fe20007ffe0ff */
[----:B------:R-:W4:Y:S01]  /*9180*/  LDL.LU R112, [R1+0x8] ;  /* 0x0000080001707983 */ /* 0x000f220000300800 */
[----:B------:R-:W-:Y:S01]  /*9190*/  MOV R2, R115 ;  /* 0x0000007300027202 */ /* 0x000fe20000000f00 */
[----:B------:R-:W-:Y:S01]  /*91a0*/  FFMA R98, R157, R165, R98 ;  /* 0x000000a59d627223 */ /* 0x000fe20000000062 */
[----:B------:R-:W-:Y:S01]  /*91b0*/  LOP3.LUT R201, R205, 0xffff0000, RZ, 0xc0, !PT ;  /* 0xffff0000cdc97812 */ /* 0x000fe200078ec0ff */
[----:B------:R1:W-:Y:S01]  /*91c0*/  STS.128 [R113+0x30], R80 ;  /* 0x0000305071007388 */ /* 0x0003e20000000c00 */
[C---:B------:R-:W-:Y:S01]  /*91d0*/  SHF.L.U32 R202, R206.reuse, 0x10, RZ ;  /* 0x00000010ceca7819 */ /* 0x040fe200000006ff */
[C---:B------:R-:W-:Y:S01]  /*91e0*/  FFMA R99, R157.reuse, R193, R99 ;  /* 0x000000c19d637223 */ /* 0x040fe20000000063 */
[----:B------:R-:W-:Y:S01]  /*91f0*/  LOP3.LUT R203, R206, 0xffff0000, RZ, 0xc0, !PT ;  /* 0xffff0000cecb7812 */ /* 0x000fe200078ec0ff */
[----:B------:R-:W-:Y:S01]  /*9200*/  FFMA R100, R157, R194, R100 ;  /* 0x000000c29d647223 */ /* 0x000fe20000000064 */
[----:B------:R-:W-:Y:S01]  /*9210*/  LOP3.LUT R205, R207, 0xffff0000, RZ, 0xc0, !PT ;  /* 0xffff0000cfcd7812 */ /* 0x000fe200078ec0ff */
[----:B------:R-:W-:Y:S01]  /*9220*/  FFMA R101, R157, R195, R101 ;  /* 0x000000c39d657223 */ /* 0x000fe20000000065 */
[----:B------:R-:W-:Y:S01]  /*9230*/  F2FP.BF16.F32.PACK_AB R96, R97, R96 ;  /* 0x000000606160723e */ /* 0x000fe200000010ff */
[----:B------:R-:W5:Y:S01]  /*9240*/  LDL.LU R85, [R1+0xc] ;  /* 0x00000c0001557983 */ /* 0x000f620000300800 */
[----:B------:R-:W-:Y:S01]  /*9250*/  F2FP.BF16.F32.PACK_AB R97, R99, R98 ;  /* 0x000000626361723e */ /* 0x000fe200000010ff */
[----:B------:R-:W-:Y:S01]  /*9260*/  FFMA R102, R157, R196, R102 ;  /* 0x000000c49d667223 */ /* 0x000fe20000000066 */
[----:B------:R-:W-:Y:S01]  /*9270*/  F2FP.BF16.F32.PACK_AB R98, R101, R100 ;  /* 0x000000646562723e */ /* 0x000fe200000010ff */
[----:B------:R-:W5:Y:S01]  /*9280*/  LDL.LU R119, [R1+0x10] ;  /* 0x0000100001777983 */ /* 0x000f620000300800 */
[----:B------:R-:W-:Y:S01]  /*9290*/  SHF.L.U32 R206, R209, 0x10, RZ ;  /* 0x00000010d1ce7819 */ /* 0x000fe200000006ff */
[----:B------:R-:W-:Y:S01]  /*92a0*/  FFMA R103, R157, R197, R103 ;  /* 0x000000c59d677223 */ /* 0x000fe20000000067 */
[----:B------:R-:W-:Y:S01]  /*92b0*/  LOP3.LUT R207, R209, 0xffff0000, RZ, 0xc0, !PT ;  /* 0xffff0000d1cf7812 */ /* 0x000fe200078ec0ff */
[----:B------:R-:W5:Y:S01]  /*92c0*/  LDL.LU R117, [R1+0x14] ;  /* 0x0000140001757983 */ /* 0x000f620000300800 */
[----:B------:R-:W-:Y:S01]  /*92d0*/  LOP3.LUT R209, R210, 0xffff0000, RZ, 0xc0, !PT ;  /* 0xffff0000d2d17812 */ /* 0x000fe200078ec0ff */
        /* <DEDUP_REMOVED lines=14> */
[----:B-1----:R-:W5:Y:S01]  /*93c0*/  LDL.LU R81, [R1+0x24] ;  /* 0x0000240001517983 */ /* 0x002f620000300800 */
[----:B------:R-:W-:Y:S01]  /*93d0*/  SHF.L.U32 R230, R234, 0x10, RZ ;  /* 0x00000010eae67819 */ /* 0x000fe200000006ff */
[----:B------:R-:W-:Y:S01]  /*93e0*/  FFMA R108, R157, R202, R108 ;  /* 0x000000ca9d6c7223 */ /* 0x000fe2000000006c */
[----:B------:R-:W-:Y:S01]  /*93f0*/  F2FP.BF16.F32.PACK_AB R105, R107, R106 ;  /* 0x0000006a6b69723e */ /* 0x000fe200000010ff */
[----:B------:R-:W5:Y:S01]  /*9400*/  LDL.LU R80, [R1+0x28] ;  /* 0x0000280001507983 */ /* 0x000f620000300800 */
[----:B------:R-:W-:Y:S01]  /*9410*/  LOP3.LUT R233, R235, 0xffff0000, RZ, 0xc0, !PT ;  /* 0xffff0000ebe97812 */ /* 0x000fe200078ec0ff */
[----:B------:R-:W-:Y:S01]  /*9420*/  FFMA R109, R157, R203, R109 ;  /* 0x000000cb9d6d7223 */ /* 0x000fe2000000006d */
[----:B------:R-:W-:Y:S01]  /*9430*/  LOP3.LUT R234, R237, 0xffff0000, RZ, 0xc0, !PT ;  /* 0xffff0000edea7812 */ /* 0x000fe200078ec0ff */
[C---:B------:R-:W-:Y:S01]  /*9440*/  FFMA R110, R157.reuse, R204, R110 ;  /* 0x000000cc9d6e7223 */ /* 0x040fe2000000006e */
[----:B------:R-:W-:Y:S01]  /*9450*/  SHF.L.U32 R235, R238, 0x10, RZ ;  /* 0x00000010eeeb7819 */ /* 0x000fe200000006ff */
[----:B------:R-:W-:Y:S01]  /*9460*/  FFMA R111, R157, R205, R111 ;  /* 0x000000cd9d6f7223 */ /* 0x000fe2000000006f */
[----:B------:R-:W-:Y:S01]  /*9470*/  F2FP.BF16.F32.PACK_AB R106, R109, R108 ;  /* 0x0000006c6d6a723e */ /* 0x000fe200000010ff */
[----:B------:R-:W-:Y:S01]  /*9480*/  FFMA R10, R157, R166, R10 ;  /* 0x000000a69d0a7223 */ /* 0x000fe2000000000a */
[----:B------:R-:W-:Y:S01]  /*9490*/  SHF.L.U32 R237, R239, 0x10, RZ ;  /* 0x00000010efed7819 */ /* 0x000fe200000006ff */
[----:B------:R-:W-:Y:S01]  /*94a0*/  FFMA R11, R157, R167, R11 ;  /* 0x000000a79d0b7223 */ /* 0x000fe2000000000b */
[----:B------:R-:W-:Y:S01]  /*94b0*/  F2FP.BF16.F32.PACK_AB R107, R111, R110 ;  /* 0x0000006e6f6b723e */ /* 0x000fe200000010ff */
[----:B------:R-:W-:Y:S01]  /*94c0*/  FFMA R12, R157, R206, R12 ;  /* 0x000000ce9d0c7223 */ /* 0x000fe2000000000c */
[----:B------:R-:W-:Y:S01]  /*94d0*/  LOP3.LUT R238, R239, 0xffff0000, RZ, 0xc0, !PT ;  /* 0xffff0000efee7812 */ /* 0x000fe200078ec0ff */
[----:B------:R-:W-:Y:S01]  /*94e0*/  FFMA R13, R157, R207, R13 ;  /* 0x000000cf9d0d7223 */ /* 0x000fe2000000000d */
[----:B------:R-:W-:Y:S01]  /*94f0*/  LOP3.LUT R239, R241, 0xffff0000, RZ, 0xc0, !PT ;  /* 0xffff0000f1ef7812 */ /* 0x000fe200078ec0ff */
[C---:B------:R-:W-:Y:S01]  /*9500*/  FFMA R14, R157.reuse, R208, R14 ;  /* 0x000000d09d0e7223 */ /* 0x040fe2000000000e */
[----:B------:R-:W-:Y:S01]  /*9510*/  LOP3.LUT R241, R242, 0xffff0000, RZ, 0xc0, !PT ;  /* 0xffff0000f2f17812 */ /* 0x000fe200078ec0ff */
[----:B------:R-:W-:Y:S01]  /*9520*/  FFMA R15, R157, R209, R15 ;  /* 0x000000d19d0f7223 */ /* 0x000fe2000000000f */
[----:B------:R-:W-:Y:S01]  /*9530*/  SHF.L.U32 R242, R243, 0x10, RZ ;  /* 0x00000010f3f27819 */ /* 0x000fe200000006ff */
[----:B------:R-:W-:Y:S01]  /*9540*/  FFMA R17, R157, R210, R17 ;  /* 0x000000d29d117223 */ /* 0x000fe20000000011 */
[----:B------:R-:W-:Y:S01]  /*9550*/  LOP3.LUT R243, R243, 0xffff0000, RZ, 0xc0, !PT ;  /* 0xffff0000f3f37812 */ /* 0x000fe200078ec0ff */
[C---:B------:R-:W-:Y:S01]  /*9560*/  FFMA R18, R157.reuse, R211, R18 ;  /* 0x000000d39d127223 */ /* 0x040fe20000000012 */
[C---:B------:R-:W-:Y:S01]  /*9570*/  FFMA R56, R157.reuse, R168, R56 ;  /* 0x000000a89d387223 */ /* 0x040fe20000000038 */
[C---:B------:R-:W-:Y:S01]  /*9580*/  FFMA R57, R157.reuse, R169, R57 ;  /* 0x000000a99d397223 */ /* 0x040fe20000000039 */
[C---:B------:R-:W-:Y:S01]  /*9590*/  FFMA R58, R157.reuse, R170, R58 ;  /* 0x000000aa9d3a7223 */ /* 0x040fe2000000003a */
[C---:B------:R-:W-:Y:S01]  /*95a0*/  FFMA R59, R157.reuse, R212, R59 ;  /* 0x000000d49d3b7223 */ /* 0x040fe2000000003b */
[C---:B------:R-:W-:Y:S01]  /*95b0*/  FFMA R60, R157.reuse, R213, R60 ;  /* 0x000000d59d3c7223 */ /* 0x040fe2000000003c */
[----:B------:R-:W-:Y:S01]  /*95c0*/  FFMA R61, R157, R214, R61 ;  /* 0x000000d69d3d7223 */ /* 0x000fe2000000003d */
[----:B------:R-:W-:Y:S01]  /*95d0*/  F2FP.BF16.F32.PACK_AB R56, R57, R56 ;  /* 0x000000383938723e */ /* 0x000fe200000010ff */
[----:B------:R-:W-:Y:S01]  /*95e0*/  FFMA R62, R157, R215, R62 ;  /* 0x000000d79d3e7223 */ /* 0x000fe2000000003e */
[----:B------:R-:W-:Y:S01]  /*95f0*/  F2FP.BF16.F32.PACK_AB R57, R59, R58 ;  /* 0x0000003a3b39723e */ /* 0x000fe200000010ff */
[----:B------:R-:W-:Y:S01]  /*9600*/  FFMA R63, R157, R216, R63 ;  /* 0x000000d89d3f7223 */ /* 0x000fe2000000003f */
[----:B------:R-:W-:Y:S01]  /*9610*/  F2FP.BF16.F32.PACK_AB R58, R61, R60 ;  /* 0x0000003c3d3a723e */ /* 0x000fe200000010ff */
[C---:B------:R-:W-:Y:S01]  /*9620*/  FFMA R64, R157.reuse, R171, R64 ;  /* 0x000000ab9d407223 */ /* 0x040fe20000000040 */
[C---:B------:R-:W-:Y:S01]  /*9630*/  FFMA R65, R157.reuse, R172, R65 ;  /* 0x000000ac9d417223 */ /* 0x040fe20000000041 */
[----:B------:R-:W-:Y:S01]  /*9640*/  FFMA R66, R157, R173, R66 ;  /* 0x000000ad9d427223 */ /* 0x000fe20000000042 */
[----:B------:R-:W-:Y:S01]  /*9650*/  F2FP.BF16.F32.PACK_AB R59, R63, R62 ;  /* 0x0000003e3f3b723e */ /* 0x000fe200000010ff */
        /* <DEDUP_REMOVED lines=25> */
[C---:B------:R-:W-:Y:S01]  /*97f0*/  FFMA R23, R157.reuse, R230, R23 ;  /* 0x000000e69d177223 */ /* 0x040fe20000000017 */
[C---:B--2---:R-:W-:Y:S01]  /*9800*/  SHF.L.U32 R158, R118.reuse, 0x10, RZ ;  /* 0x00000010769e7819 */ /* 0x044fe200000006ff */
[C---:B------:R-:W-:Y:S01]  /*9810*/  FFMA R24, R157.reuse, R231, R24 ;  /* 0x000000e79d187223 */ /* 0x040fe20000000018 */
[----:B------:R-:W-:Y:S01]  /*9820*/  LOP3.LUT R159, R118, 0xffff0000, RZ, 0xc0, !PT ;  /* 0xffff0000769f7812 */ /* 0x000fe200078ec0ff */
[C---:B------:R-:W-:Y:S01]  /*9830*/  FFMA R25, R157.reuse, R232, R25 ;  /* 0x000000e89d197223 */ /* 0x040fe20000000019 */
[----:B------:R-:W-:Y:S01]  /*9840*/  F2FP.BF16.F32.PACK_AB R21, R22, R21 ;  /* 0x000000151615723e */ /* 0x000fe200000010ff */
[C---:B------:R-:W-:Y:S01]  /*9850*/  FFMA R26, R157.reuse, R233, R26 ;  /* 0x000000e99d1a7223 */ /* 0x040fe2000000001a */
[----:B------:R-:W-:Y:S01]  /*9860*/  F2FP.BF16.F32.PACK_AB R22, R24, R23 ;  /* 0x000000171816723e */ /* 0x000fe200000010ff */
[C---:B------:R-:W-:Y:S01]  /*9870*/  FFMA R27, R157.reuse, R177, R27 ;  /* 0x000000b19d1b7223 */ /* 0x040fe2000000001b */
[----:B------:R-:W-:Y:S01]  /*9880*/  F2FP.BF16.F32.PACK_AB R20, R20, R19 ;  /* 0x000000131414723e */ /* 0x000fe200000010ff */
[C---:B------:R-:W-:Y:S01]  /*9890*/  FFMA R28, R157.reuse, R178, R28 ;  /* 0x000000b29d1c7223 */ /* 0x040fe2000000001c */
[----:B------:R-:W-:Y:S01]  /*98a0*/  F2FP.BF16.F32.PACK_AB R23, R26, R25 ;  /* 0x000000191a17723e */ /* 0x000fe200000010ff */
[C---:B------:R-:W-:Y:S01]  /*98b0*/  FFMA R29, R157.reuse, R179, R29 ;  /* 0x000000b39d1d7223 */ /* 0x040fe2000000001d */
[C---:B------:R-:W-:Y:S01]  /*98c0*/  FFMA R30, R157.reuse, R234, R30 ;  /* 0x000000ea9d1e7223 */ /* 0x040fe2000000001e */
[C---:B------:R-:W-:Y:S01]  /*98d0*/  FFMA R31, R157.reuse, R235, R31 ;  /* 0x000000eb9d1f7223 */ /* 0x040fe2000000001f */
[----:B------:R-:W-:Y:S01]  /*98e0*/  F2FP.BF16.F32.PACK_AB R28, R28, R27 ;  /* 0x0000001b1c1c723e */ /* 0x000fe200000010ff */
        /* <DEDUP_REMOVED lines=27> */
[----:B------:R-:W-:Y:S01]  /*9aa0*/  FFMA R50, R157, R249, R50 ;  /* 0x000000f99d327223 */ /* 0x000fe20000000032 */
[----:B------:R-:W-:Y:S01]  /*9ab0*/  UIADD3 UR7, UPT, UPT, UR45, 0x1, URZ ;  /* 0x000000012d077890 */ /* 0x000fe2000fffe0ff */
[----:B------:R-:W-:Y:S03]  /*9ac0*/  F2FP.BF16.F32.PACK_AB R46, R48, R47 ;  /* 0x0000002f302e723e */ /* 0x000fe600000010ff */
[----:B------:R-:W-:Y:S02]  /*9ad0*/  F2FP.BF16.F32.PACK_AB R47, R50, R49 ;  /* 0x00000031322f723e */ /* 0x000fe400000010ff */
[C---:B---3--:R-:W-:Y:S02]  /*9ae0*/  SHF.L.U32 R182, R114.reuse, 0x10, RZ ;  /* 0x0000001072b67819 */ /* 0x048fe400000006ff */
[----:B------:R-:W-:Y:S02]  /*9af0*/  LOP3.LUT R250, R114, 0xffff0000, RZ, 0xc0, !PT ;  /* 0xffff000072fa7812 */ /* 0x000fe400078ec0ff */
[C---:B----4-:R-:W-:Y:S02]  /*9b00*/  SHF.L.U32 R251, R112.reuse, 0x10, RZ ;  /* 0x0000001070fb7819 */ /* 0x050fe400000006ff */
[----:B------:R-:W-:Y:S02]  /*9b10*/  LOP3.LUT R252, R112, 0xffff0000, RZ, 0xc0, !PT ;  /* 0xffff000070fc7812 */ /* 0x000fe400078ec0ff */
[----:B------:R-:W2:Y:S04]  /*9b20*/  LDL.LU R112, [R1+0x2c] ;  /* 0x00002c0001707983 */ /* 0x000ea80000300800 */
[----:B------:R-:W3:Y:S01]  /*9b30*/  LDL.LU R116, [R1+0x30] ;  /* 0x0000300001747983 */ /* 0x000ee20000300800 */
[C---:B-----5:R-:W-:Y:S03]  /*9b40*/  SHF.L.U32 R118, R85.reuse, 0x10, RZ ;  /* 0x0000001055767819 */ /* 0x060fe600000006ff */
[----:B------:R-:W4:Y:S01]  /*9b50*/  LDL.LU R115, [R1+0x34] ;  /* 0x0000340001737983 */ /* 0x000f220000300800 */
[----:B------:R-:W-:Y:S02]  /*9b60*/  LOP3.LUT R85, R85, 0xffff0000, RZ, 0xc0, !PT ;  /* 0xffff000055557812 */ /* 0x000fe400078ec0ff */
[C---:B------:R-:W-:Y:S01]  /*9b70*/  SHF.L.U32 R183, R119.reuse, 0x10, RZ ;  /* 0x0000001077b77819 */ /* 0x040fe200000006ff */
[----:B------:R-:W5:Y:S01]  /*9b80*/  LDL.LU R114, [R1+0x38] ;  /* 0x0000380001727983 */ /* 0x000f620000300800 */
[----:B------:R-:W-:Y:S02]  /*9b90*/  LOP3.LUT R184, R119, 0xffff0000, RZ, 0xc0, !PT ;  /* 0xffff000077b87812 */ /* 0x000fe400078ec0ff */
[C---:B------:R-:W-:Y:S01]  /*9ba0*/  SHF.L.U32 R185, R117.reuse, 0x10, RZ ;  /* 0x0000001075b97819 */ /* 0x040fe200000006ff */
[----:B------:R-:W4:Y:S01]  /*9bb0*/  LDL.LU R0, [R1+0x3c] ;  /* 0x00003c0001007983 */ /* 0x000f220000300800 */
[----:B------:R-:W-:Y:S02]  /*9bc0*/  LOP3.LUT R117, R117, 0xffff0000, RZ, 0xc0, !PT ;  /* 0xffff000075757812 */ /* 0x000fe400078ec0ff */
[----:B------:R-:W-:Y:S02]  /*9bd0*/  F2FP.BF16.F32.PACK_AB R119, R8, R7 ;  /* 0x000000070877723e */ /* 0x000fe400000010ff */
[----:B------:R-:W-:Y:S02]  /*9be0*/  MOV R7, R118 ;  /* 0x0000007600077202 */ /* 0x000fe40000000f00 */
[C---:B------:R-:W-:Y:S02]  /*9bf0*/  SHF.L.U32 R53, R86.reuse, 0x10, RZ ;  /* 0x0000001056357819 */ /* 0x040fe400000006ff */
[----:B------:R-:W-:Y:S02]  /*9c00*/  LOP3.LUT R54, R86, 0xffff0000, RZ, 0xc0, !PT ;  /* 0xffff000056367812 */ /* 0x000fe400078ec0ff */
[----:B------:R-:W-:Y:S01]  /*9c10*/  F2FP.BF16.F32.PACK_AB R86, R6, R5 ;  /* 0x000000050656723e */ /* 0x000fe200000010ff */
[C---:B------:R-:W-:Y:S01]  /*9c20*/  FMUL R6, R155.reuse, R125 ;  /* 0x0000007d9b067220 */ /* 0x040fe20000400000 */
[----:B------:R-:W-:Y:S01]  /*9c30*/  MOV R8, R117 ;  /* 0x0000007500087202 */ /* 0x000fe20000000f00 */
[----:B------:R-:W-:Y:S01]  /*9c40*/  FMUL R5, R155, R124 ;  /* 0x0000007c9b057220 */ /* 0x000fe20000400000 */
[----:B------:R-:W-:Y:S02]  /*9c50*/  SHF.L.U32 R51, R87, 0x10, RZ ;  /* 0x0000001057337819 */ /* 0x000fe400000006ff */
[----:B------:R-:W-:Y:S01]  /*9c60*/  MOV R124, R7 ;  /* 0x00000007007c7202 */ /* 0x000fe20000000f00 */
[----:B------:R-:W-:Y:S01]  /*9c70*/  FMUL R7, R155, R126 ;  /* 0x0000007e9b077220 */ /* 0x000fe20000400000 */
[----:B------:R-:W-:Y:S02]  /*9c80*/  LOP3.LUT R52, R87, 0xffff0000, RZ, 0xc0, !PT ;  /* 0xffff000057347812 */ /* 0x000fe400078ec0ff */
[----:B------:R-:W-:Y:S01]  /*9c90*/  MOV R126, R8 ;  /* 0x00000008007e7202 */ /* 0x000fe20000000f00 */
[C---:B------:R-:W-:Y:S01]  /*9ca0*/  FMUL R8, R155.reuse, R127 ;  /* 0x0000007f9b087220 */ /* 0x040fe20000400000 */
[C---:B------:R-:W-:Y:S02]  /*9cb0*/  SHF.L.U32 R186, R84.reuse, 0x10, RZ ;  /* 0x0000001054ba7819 */ /* 0x040fe400000006ff */
[----:B------:R-:W-:Y:S02]  /*9cc0*/  LOP3.LUT R187, R84, 0xffff0000, RZ, 0xc0, !PT ;  /* 0xffff000054bb7812 */ /* 0x000fe400078ec0ff */
[----:B------:R-:W-:Y:S01]  /*9cd0*/  MOV R127, R51 ;  /* 0x00000033007f7202 */ /* 0x000fe20000000f00 */
[----:B------:R-:W-:Y:S01]  /*9ce0*/  FMUL R51, R155, R128 ;  /* 0x000000809b337220 */ /* 0x000fe20000400000 */
[C---:B------:R-:W-:Y:S02]  /*9cf0*/  SHF.L.U32 R84, R81.reuse, 0x10, RZ ;  /* 0x0000001051547819 */ /* 0x040fe400000006ff */
[----:B------:R-:W-:Y:S02]  /*9d00*/  LOP3.LUT R83, R81, 0xffff0000, RZ, 0xc0, !PT ;  /* 0xffff000051537812 */ /* 0x000fe400078ec0ff */
[C---:B------:R-:W-:Y:S02]  /*9d10*/  SHF.L.U32 R82, R80.reuse, 0x10, RZ ;  /* 0x0000001050527819 */ /* 0x040fe400000006ff */
[----:B------:R-:W-:Y:S02]  /*9d20*/  LOP3.LUT R81, R80, 0xffff0000, RZ, 0xc0, !PT ;  /* 0xffff000050517812 */ /* 0x000fe400078ec0ff */
[----:B------:R-:W-:Y:S01]  /*9d30*/  MOV R128, R52 ;  /* 0x0000003400807202 */ /* 0x000fe20000000f00 */
[C---:B------:R-:W-:Y:S01]  /*9d40*/  FMUL R52, R155.reuse, R129 ;  /* 0x000000819b347220 */ /* 0x040fe20000400000 */
[----:B------:R-:W-:Y:S01]  /*9d50*/  MOV R129, R53 ;  /* 0x0000003500817202 */ /* 0x000fe20000000f00 */
[C---:B------:R-:W-:Y:S01]  /*9d60*/  FMUL R53, R155.reuse, R130 ;  /* 0x000000829b357220 */ /* 0x040fe20000400000 */
[----:B------:R-:W-:Y:S01]  /*9d70*/  F2FP.BF16.F32.PACK_AB R87, R4, R3 ;  /* 0x000000030457723e */ /* 0x000fe200000010ff */
[C---:B------:R-:W-:Y:S01]  /*9d80*/  FMUL R3, R155.reuse, R122 ;  /* 0x0000007a9b037220 */ /* 0x040fe20000400000 */
[----:B------:R-:W-:Y:S01]  /*9d90*/  MOV R130, R54 ;  /* 0x0000003600827202 */ /* 0x000fe20000000f00 */
[C---:B------:R-:W-:Y:S01]  /*9da0*/  FMUL R54, R155.reuse, R131 ;  /* 0x000000839b367220 */ /* 0x040fe20000400000 */
[----:B------:R-:W-:Y:S01]  /*9db0*/  MOV R122, R55 ;  /* 0x00000037007a7202 */ /* 0x000fe20000000f00 */
[C---:B------:R-:W-:Y:S01]  /*9dc0*/  FMUL R55, R155.reuse, R132 ;  /* 0x000000849b377220 */ /* 0x040fe20000400000 */
[C---:B------:R-:W-:Y:S01]  /*9dd0*/  FMUL R4, R155.reuse, R123 ;  /* 0x0000007b9b047220 */ /* 0x040fe20000400000 */
[----:B------:R-:W-:Y:S01]  /*9de0*/  MOV R123, R113 ;  /* 0x00000071007b7202 */ /* 0x000fe20000000f00 */
[C---:B------:R-:W-:Y:S01]  /*9df0*/  FMUL R113, R155.reuse, R142 ;  /* 0x0000008e9b717220 */ /* 0x040fe20000400000 */
[C---:B--2---:R-:W-:Y:S02]  /*9e00*/  SHF.L.U32 R80, R112.reuse, 0x10, RZ ;  /* 0x0000001070507819 */ /* 0x044fe400000006ff */
[----:B------:R-:W-:Y:S02]  /*9e10*/  LOP3.LUT R112, R112, 0xffff0000, RZ, 0xc0, !PT ;  /* 0xffff000070707812 */ /* 0x000fe400078ec0ff */
[C---:B---3--:R-:W-:Y:S02]  /*9e20*/  SHF.L.U32 R160, R116.reuse, 0x10, RZ ;  /* 0x0000001074a07819 */ /* 0x048fe400000006ff */
[----:B------:R-:W-:Y:S02]  /*9e30*/  LOP3.LUT R161, R116, 0xffff0000, RZ, 0xc0, !PT ;  /* 0xffff000074a17812 */ /* 0x000fe400078ec0ff */
[----:B------:R-:W-:Y:S01]  /*9e40*/  MOV R131, R112 ;  /* 0x0000007000837202 */ /* 0x000fe20000000f00 */
[C---:B------:R-:W-:Y:S01]  /*9e50*/  FMUL R112, R155.reuse, R141 ;  /* 0x0000008d9b707220 */ /* 0x040fe20000400000 */
[----:B------:R-:W-:Y:S01]  /*9e60*/  MOV R132, R80 ;  /* 0x0000005000847202 */ /* 0x000fe20000000f00 */
[C---:B------:R-:W-:Y:S01]  /*9e70*/  FMUL R80, R155.reuse, R133 ;  /* 0x000000859b507220 */ /* 0x040fe20000400000 */
[----:B------:R-:W-:Y:S02]  /*9e80*/  MOV R141, R126 ;  /* 0x0000007e008d7202 */ /* 0x000fe40000000f00 */
[C---:B-----5:R-:W-:Y:S02]  /*9e90*/  SHF.L.U32 R116, R114.reuse, 0x10, RZ ;  /* 0x0000001072747819 */ /* 0x060fe400000006ff */
[----:B------:R-:W-:Y:S02]  /*9ea0*/  LOP3.LUT R117, R114, 0xffff0000, RZ, 0xc0, !PT ;  /* 0xffff000072757812 */ /* 0x000fe400078ec0ff */
[C---:B----4-:R-:W-:Y:S02]  /*9eb0*/  LOP3.LUT R114, R0.reuse, 0xffff0000, RZ, 0xc0, !PT ;  /* 0xffff000000727812 */ /* 0x050fe400078ec0ff */
[----:B------:R-:W-:Y:S01]  /*9ec0*/  MOV R133, R81 ;  /* 0x0000005100857202 */ /* 0x000fe20000000f00 */
[C---:B------:R-:W-:Y:S01]  /*9ed0*/  FMUL R81, R155.reuse, R134 ;  /* 0x000000869b517220 */ /* 0x040fe20000400000 */
[----:B------:R-:W-:Y:S01]  /*9ee0*/  MOV R126, R114 ;  /* 0x00000072007e7202 */ /* 0x000fe20000000f00 */
[C---:B------:R-:W-:Y:S01]  /*9ef0*/  FMUL R114, R155.reuse, R143 ;  /* 0x0000008f9b727220 */ /* 0x040fe20000400000 */
[----:B------:R-:W-:Y:S01]  /*9f00*/  MOV R134, R82 ;  /* 0x0000005200867202 */ /* 0x000fe20000000f00 */
[C---:B------:R-:W-:Y:S01]  /*9f10*/  FMUL R82, R155.reuse, R135 ;  /* 0x000000879b527220 */ /* 0x040fe20000400000 */
[----:B------:R-:W-:Y:S02]  /*9f20*/  MOV R143, R124 ;  /* 0x0000007c008f7202 */ /* 0x000fe40000000f00 */
[----:B------:R-:W1:Y:S01]  /*9f30*/  S2R R124, SR_TID.X ;  /* 0x00000000007c7919 */ /* 0x000e620000002100 */
[----:B------:R-:W-:Y:S01]  /*9f40*/  SHF.L.U32 R118, R0, 0x10, RZ ;  /* 0x0000001000767819 */ /* 0x000fe200000006ff */
[C---:B------:R-:W-:Y:S01]  /*9f50*/  FMUL R0, R155.reuse, R120 ;  /* 0x000000789b007220 */ /* 0x040fe20000400000 */
[----:B------:R-:W-:Y:S01]  /*9f60*/  MOV R135, R83 ;  /* 0x0000005300877202 */ /* 0x000fe20000000f00 */
[C---:B------:R-:W-:Y:S01]  /*9f70*/  FMUL R83, R155.reuse, R136 ;  /* 0x000000889b537220 */ /* 0x040fe20000400000 */
[----:B------:R-:W-:Y:S01]  /*9f80*/  MOV R120, R2 ;  /* 0x0000000200787202 */ /* 0x000fe20000000f00 */
[C---:B------:R-:W-:Y:S01]  /*9f90*/  FMUL R2, R155.reuse, R121 ;  /* 0x000000799b027220 */ /* 0x040fe20000400000 */
[----:B------:R-:W-:Y:S01]  /*9fa0*/  MOV R136, R84 ;  /* 0x0000005400887202 */ /* 0x000fe20000000f00 */
[C---:B------:R-:W-:Y:S01]  /*9fb0*/  FMUL R84, R155.reuse, R137 ;  /* 0x000000899b547220 */ /* 0x040fe20000400000 */
[----:B------:R-:W-:Y:S01]  /*9fc0*/  MOV R137, R85 ;  /* 0x0000005500897202 */ /* 0x000fe20000000f00 */
[----:B------:R-:W-:Y:S01]  /*9fd0*/  FMUL R85, R155, R138 ;  /* 0x0000008a9b557220 */ /* 0x000fe20000400000 */
[----:B------:R-:W-:Y:S01]  /*9fe0*/  SHF.L.U32 R162, R115, 0x10, RZ ;  /* 0x0000001073a27819 */ /* 0x000fe200000006ff */
[C---:B------:R-:W-:Y:S01]  /*9ff0*/  FFMA R0, R157.reuse, R158, R0 ;  /* 0x0000009e9d007223 */ /* 0x040fe20000000000 */
[----:B------:R-:W-:Y:S01]  /*a000*/  MOV R125, R120 ;  /* 0x00000078007d7202 */ /* 0x000fe20000000f00 */
[----:B------:R-:W-:Y:S01]  /*a010*/  FFMA R2, R157, R159, R2 ;  /* 0x0000009f9d027223 */ /* 0x000fe20000000002 */
[----:B------:R-:W-:Y:S01]  /*a020*/  LOP3.LUT R115, R115, 0xffff0000, RZ, 0xc0, !PT ;  /* 0xffff000073737812 */ /* 0x000fe200078ec0ff */
[----:B------:R-:W-:Y:S01]  /*a030*/  FFMA R3, R157, R182, R3 ;  /* 0x000000b69d037223 */ /* 0x000fe20000000003 */
[----:B------:R-:W-:Y:S01]  /*a040*/  MOV R121, R87 ;  /* 0x0000005700797202 */ /* 0x000fe20000000f00 */
[C---:B------:R-:W-:Y:S01]  /*a050*/  FMUL R87, R155.reuse, R140 ;  /* 0x0000008c9b577220 */ /* 0x040fe20000400000 */
[----:B------:R-:W-:Y:S01]  /*a060*/  MOV R120, R86 ;  /* 0x0000005600787202 */ /* 0x000fe20000000f00 */
[----:B------:R-:W-:Y:S01]  /*a070*/  FMUL R86, R155, R139 ;  /* 0x0000008b9b567220 */ /* 0x000fe20000400000 */
[----:B------:R-:W-:Y:S01]  /*a080*/  MOV R142, R137 ;  /* 0x00000089008e7202 */ /* 0x000fe20000000f00 */
[C---:B------:R-:W-:Y:S01]  /*a090*/  FFMA R4, R157.reuse, R250, R4 ;  /* 0x000000fa9d047223 */ /* 0x040fe20000000004 */
[----:B------:R-:W-:Y:S01]  /*a0a0*/  MOV R137, R130 ;  /* 0x0000008200897202 */ /* 0x000fe20000000f00 */
[C---:B------:R-:W-:Y:S01]  /*a0b0*/  FFMA R5, R157.reuse, R251, R5 ;  /* 0x000000fb9d057223 */ /* 0x040fe20000000005 */
[----:B------:R-:W-:Y:S01]  /*a0c0*/  MOV R138, R129 ;  /* 0x00000081008a7202 */ /* 0x000fe20000000f00 */
[C---:B------:R-:W-:Y:S01]  /*a0d0*/  FFMA R6, R157.reuse, R252, R6 ;  /* 0x000000fc9d067223 */ /* 0x040fe20000000006 */
[----:B------:R-:W-:Y:S01]  /*a0e0*/  MOV R139, R128 ;  /* 0x00000080008b7202 */ /* 0x000fe20000000f00 */
[C---:B------:R-:W-:Y:S01]  /*a0f0*/  FFMA R7, R157.reuse, R143, R7 ;  /* 0x0000008f9d077223 */ /* 0x040fe20000000007 */
[----:B------:R-:W-:Y:S01]  /*a100*/  MOV R140, R127 ;  /* 0x0000007f008c7202 */ /* 0x000fe20000000f00 */
[----:B------:R-:W-:Y:S01]  /*a110*/  FFMA R8, R157, R142, R8 ;  /* 0x0000008e9d087223 */ /* 0x000fe20000000008 */
        /* <DEDUP_REMOVED lines=16> */
[----:B------:R-:W-:Y:S01]  /*a220*/  F2FP.BF16.F32.PACK_AB R52, R52, R51 ;  /* 0x000000333434723e */ /* 0x000fe200000010ff */
[C---:B------:R-:W-:Y:S01]  /*a230*/  FFMA R55, R157.reuse, R140, R55 ;  /* 0x0000008c9d377223 */ /* 0x040fe20000000037 */
[C---:B------:R-:W-:Y:S01]  /*a240*/  FFMA R80, R157.reuse, R139, R80 ;  /* 0x0000008b9d507223 */ /* 0x040fe20000000050 */
[----:B------:R-:W-:Y:S01]  /*a250*/  STS.128 [R9+0x2400], R144 ;  /* 0x0024009009007388 */ /* 0x000fe20000000c00 */
[----:B------:R-:W-:Y:S01]  /*a260*/  F2FP.BF16.F32.PACK_AB R53, R54, R53 ;  /* 0x000000353635723e */ /* 0x000fe200000010ff */
[C---:B------:R-:W-:Y:S01]  /*a270*/  FFMA R81, R157.reuse, R138, R81 ;  /* 0x0000008a9d517223 */ /* 0x040fe20000000051 */
[C---:B------:R-:W-:Y:S01]  /*a280*/  FFMA R82, R157.reuse, R137, R82 ;  /* 0x000000899d527223 */ /* 0x040fe20000000052 */
[----:B------:R-:W-:Y:S01]  /*a290*/  F2FP.BF16.F32.PACK_AB R54, R80, R55 ;  /* 0x000000375036723e */ /* 0x000fe200000010ff */
[C---:B------:R-:W-:Y:S01]  /*a2a0*/  FFMA R83, R157.reuse, R186, R83 ;  /* 0x000000ba9d537223 */ /* 0x040fe20000000053 */
[C---:B------:R-:W-:Y:S01]  /*a2b0*/  FFMA R84, R157.reuse, R187, R84 ;  /* 0x000000bb9d547223 */ /* 0x040fe20000000054 */
[C---:B------:R-:W-:Y:S01]  /*a2c0*/  FFMA R85, R157.reuse, R136, R85 ;  /* 0x000000889d557223 */ /* 0x040fe20000000055 */
[----:B------:R2:W-:Y:S01]  /*a2d0*/  STS.128 [R125+0x2010], R88 ;  /* 0x002010587d007388 */ /* 0x0005e20000000c00 */
[----:B-1----:R-:W-:Y:S01]  /*a2e0*/  SHF.L.U32 R124, R124, 0x4, RZ ;  /* 0x000000047c7c7819 */ /* 0x002fe200000006ff */
[C---:B------:R-:W-:Y:S01]  /*a2f0*/  FFMA R86, R157.reuse, R135, R86 ;  /* 0x000000879d567223 */ /* 0x040fe20000000056 */
[----:B------:R-:W-:Y:S01]  /*a300*/  F2FP.BF16.F32.PACK_AB R55, R82, R81 ;  /* 0x000000515237723e */ /* 0x000fe200000010ff */
[C---:B------:R-:W-:Y:S01]  /*a310*/  FFMA R87, R157.reuse, R134, R87 ;  /* 0x000000869d577223 */ /* 0x040fe20000000057 */
[----:B------:R-:W-:Y:S01]  /*a320*/  LOP3.LUT R124, R124, 0x40, RZ, 0xc0, !PT ;  /* 0x000000407c7c7812 */ /* 0x000fe200078ec0ff */
[C---:B------:R-:W-:Y:S01]  /*a330*/  FFMA R112, R157.reuse, R133, R112 ;  /* 0x000000859d707223 */ /* 0x040fe20000000070 */
[----:B------:R-:W-:Y:S01]  /*a340*/  F2FP.BF16.F32.PACK_AB R85, R86, R85 ;  /* 0x000000555655723e */ /* 0x000fe200000010ff */
[C---:B------:R-:W-:Y:S01]  /*a350*/  FFMA R113, R157.reuse, R132, R113 ;  /* 0x000000849d717223 */ /* 0x040fe20000000071 */
[----:B------:R-:W-:Y:S01]  /*a360*/  IADD3 R124, PT, PT, -R124, 0x400, R9 ;  /* 0x000004007c7c7810 */ /* 0x000fe20007ffe109 */
[C---:B------:R-:W-:Y:S01]  /*a370*/  FFMA R114, R157.reuse, R131, R114 ;  /* 0x000000839d727223 */ /* 0x040fe20000000072 */
[----:B------:R-:W-:Y:S01]  /*a380*/  F2FP.BF16.F32.PACK_AB R86, R112, R87 ;  /* 0x000000577056723e */ /* 0x000fe200000010ff */
[C---:B------:R-:W-:Y:S01]  /*a390*/  FFMA R115, R157.reuse, R160, R115 ;  /* 0x000000a09d737223 */ /* 0x040fe20000000073 */
[----:B------:R-:W-:Y:S01]  /*a3a0*/  F2FP.BF16.F32.PACK_AB R84, R84, R83 ;  /* 0x000000535454723e */ /* 0x000fe200000010ff */
[----:B------:R1:W-:Y:S01]  /*a3b0*/  STS.128 [R124+0x2020], R96 ;  /* 0x002020607c007388 */ /* 0x0003e20000000c00 */
[----:B------:R-:W-:Y:S01]  /*a3c0*/  F2FP.BF16.F32.PACK_AB R87, R114, R113 ;  /* 0x000000717257723e */ /* 0x000fe200000010ff */
[C---:B------:R-:W-:Y:S01]  /*a3d0*/  FFMA R116, R157.reuse, R161, R116 ;  /* 0x000000a19d747223 */ /* 0x040fe20000000074 */
[C---:B------:R-:W-:Y:S01]  /*a3e0*/  FFMA R117, R157.reuse, R162, R117 ;  /* 0x000000a29d757223 */ /* 0x040fe20000000075 */
[----:B------:R-:W-:Y:S01]  /*a3f0*/  FFMA R118, R157, R130, R118 ;  /* 0x000000829d767223 */ /* 0x000fe20000000076 */
[C---:B------:R-:W-:Y:S01]  /*a400*/  FMUL R119, R155.reuse, R148 ;  /* 0x000000949b777220 */ /* 0x040fe20000400000 */
[----:B------:R-:W-:Y:S01]  /*a410*/  FMUL R120, R155, R149 ;  /* 0x000000959b787220 */ /* 0x000fe20000400000 */
[----:B------:R-:W-:Y:S01]  /*a420*/  F2FP.BF16.F32.PACK_AB R116, R116, R115 ;  /* 0x000000737474723e */ /* 0x000fe200000010ff */
[----:B------:R1:W-:Y:S01]  /*a430*/  STS.128 [R123+0x2030], R104 ;  /* 0x002030687b007388 */ /* 0x0003e20000000c00 */
[----:B------:R-:W-:Y:S01]  /*a440*/  F2FP.BF16.F32.PACK_AB R117, R118, R117 ;  /* 0x000000757675723e */ /* 0x000fe200000010ff */
[C---:B------:R-:W-:Y:S01]  /*a450*/  FFMA R119, R157.reuse, R129, R119 ;  /* 0x000000819d777223 */ /* 0x040fe20000000077 */
[----:B------:R-:W-:Y:S01]  /*a460*/  FFMA R120, R157, R128, R120 ;  /* 0x000000809d787223 */ /* 0x000fe20000000078 */
[C---:B------:R-:W-:Y:S01]  /*a470*/  FMUL R121, R155.reuse, R150 ;  /* 0x000000969b797220 */ /* 0x040fe20000400000 */
[----:B------:R-:W-:Y:S03]  /*a480*/  FMUL R122, R155, R151 ;  /* 0x000000979b7a7220 */ /* 0x000fe60000400000 */
[----:B------:R-:W-:Y:S01]  /*a490*/  F2FP.BF16.F32.PACK_AB R118, R120, R119 ;  /* 0x000000777876723e */ /* 0x000fe200000010ff */
[----:B------:R-:W-:Y:S01]  /*a4a0*/  FFMA R121, R157, R127, R121 ;  /* 0x0000007f9d797223 */ /* 0x000fe20000000079 */
[----:B--2---:R-:W-:Y:S01]  /*a4b0*/  F2FP.BF16.F32.PACK_AB R88, R11, R10 ;  /* 0x0000000a0b58723e */ /* 0x004fe200000010ff */
[----:B------:R-:W-:Y:S01]  /*a4c0*/  FFMA R122, R157, R126, R122 ;  /* 0x0000007e9d7a7223 */ /* 0x000fe2000000007a */
[----:B------:R-:W-:Y:S02]  /*a4d0*/  F2FP.BF16.F32.PACK_AB R89, R13, R12 ;  /* 0x0000000c0d59723e */ /* 0x000fe400000010ff */
[----:B------:R-:W-:Y:S02]  /*a4e0*/  F2FP.BF16.F32.PACK_AB R90, R15, R14 ;  /* 0x0000000e0f5a723e */ /* 0x000fe400000010ff */
[----:B------:R-:W-:Y:S02]  /*a4f0*/  F2FP.BF16.F32.PACK_AB R91, R18, R17 ;  /* 0x00000011125b723e */ /* 0x000fe400000010ff */
[----:B------:R-:W-:Y:S02]  /*a500*/  F2FP.BF16.F32.PACK_AB R12, R2, R0 ;  /* 0x00000000020c723e */ /* 0x000fe400000010ff */
[----:B------:R-:W-:Y:S01]  /*a510*/  F2FP.BF16.F32.PACK_AB R13, R4, R3 ;  /* 0x00000003040d723e */ /* 0x000fe200000010ff */
[----:B------:R1:W-:Y:S01]  /*a520*/  STS.128 [R9+0x4400], R88 ;  /* 0x0044005809007388 */ /* 0x0003e20000000c00 */
[----:B------:R-:W-:Y:S02]  /*a530*/  F2FP.BF16.F32.PACK_AB R14, R6, R5 ;  /* 0x00000005060e723e */ /* 0x000fe400000010ff */
[----:B------:R-:W-:Y:S02]  /*a540*/  F2FP.BF16.F32.PACK_AB R15, R8, R7 ;  /* 0x00000007080f723e */ /* 0x000fe400000010ff */
[----:B------:R-:W-:Y:S03]  /*a550*/  F2FP.BF16.F32.PACK_AB R119, R122, R121 ;  /* 0x000000797a77723e */ /* 0x000fe600000010ff */
[----:B------:R1:W-:Y:S08]  /*a560*/  STS.128 [R125+0x4010], R56 ;  /* 0x004010387d007388 */ /* 0x0003f00000000c00 */
        /* <DEDUP_REMOVED lines=9> */
[----:B------:R1:W-:Y:S01]  /*a600*/  STS.128 [R123+0x8030], R116 ;  /* 0x008030747b007388 */ /* 0x0003e20000000c00 */
[----:B------:R-:W-:Y:S01]  /*a610*/  @!PT LDS RZ, [RZ] ;  /* 0x00000000fffff984 */ /* 0x000fe20000000800 */
[----:B------:R-:W-:Y:S01]  /*a620*/  @!PT LDS RZ, [RZ] ;  /* 0x00000000fffff984 */ /* 0x000fe20000000800 */
[----:B------:R-:W-:Y:S01]  /*a630*/  @!PT LDS RZ, [RZ] ;  /* 0x00000000fffff984 */ /* 0x000fe20000000800 */
[----:B------:R-:W-:Y:S01]  /*a640*/  @!PT LDS RZ, [RZ] ;  /* 0x00000000fffff984 */ /* 0x000fe20000000800 */
[----:B------:R2:W-:Y:S07]  /*a650*/  MEMBAR.ALL.CTA ;  /* 0x0000000000007992 */ /* 0x0005ee0000008000 */
[----:B--2---:R-:W2:Y:S02]  /*a660*/  FENCE.VIEW.ASYNC.S ;  /* 0x00000000000073c6 */ /* 0x004ea40000000000 */
[----:B--2---:R-:W-:Y:S06]  /*a670*/  BAR.SYNC.DEFER_BLOCKING 0x1, 0x80 ;  /* 0x0042000000007b1d */ /* 0x004fec0000010000 */
[----:B------:R-:W-:Y:S05]  /*a680*/  @P1 BRA `(.L_x_133) ;  /* 0x0000000000781947 */ /* 0x000fea0003800000 */
[----:B------:R-:W2:Y:S01]  /*a690*/  LDCU.64 UR8, c[0x0][0x348] ;  /* 0x00006900ff0877ac */ /* 0x000ea20008000a00 */
[----:B------:R-:W-:Y:S02]  /*a6a0*/  UIMAD UR5, UR44, 0xa000, UR4 ;  /* 0x0000a0002c0578a4 */ /* 0x000fe4000f8e0204 */
[----:B------:R-:W-:Y:S02]  /*a6b0*/  UIMAD UR13, UR47, 0xa0, URZ ;  /* 0x000000a02f0d78a4 */ /* 0x000fe4000f8e02ff */
[----:B------:R-:W-:Y:S02]  /*a6c0*/  USHF.L.U32 UR14, UR46, 0x7, URZ ;  /* 0x000000072e0e7899 */ /* 0x000fe400080006ff */
[----:B------:R-:W-:Y:S01]  /*a6d0*/  UIADD3 UR12, UPT, UPT, UR5, 0x400, URZ ;  /* 0x00000400050c7890 */ /* 0x000fe2000fffe0ff */
[----:B------:R-:W-:Y:S01]  /*a6e0*/  UMOV UR15, UR36 ;  /* 0x00000024000f7c82 */ /* 0x000fe20008000000 */
[----:B------:R-:W-:Y:S02]  /*a6f0*/  UIADD3 UR29, UPT, UPT, UR13, 0x20, URZ ;  /* 0x000000200d1d7890 */ /* 0x000fe4000fffe0ff */
[----:B------:R-:W-:Y:S01]  /*a700*/  UIADD3 UR28, UPT, UPT, UR5, 0x2400, URZ ;  /* 0x00002400051c7890 */ /* 0x000fe2000fffe0ff */
[----:B------:R-:W-:Y:S01]  /*a710*/  UMOV UR31, UR36 ;  /* 0x00000024001f7c82 */ /* 0x000fe20008000000 */
[----:B--2---:R-:W-:Y:S01]  /*a720*/  UIADD3 UR8, UP0, UPT, UR8, 0x680, URZ ;  /* 0x0000068008087890 */ /* 0x004fe2000ff1e0ff */
[----:B------:R-:W-:Y:S01]  /*a730*/  UMOV UR30, UR14 ;  /* 0x0000000e001e7c82 */ /* 0x000fe20008000000 */
[----:B------:R-:W-:Y:S02]  /*a740*/  UIADD3 UR25, UPT, UPT, UR13, 0x40, URZ ;  /* 0x000000400d197890 */ /* 0x000fe4000fffe0ff */
[----:B------:R-:W-:Y:S02]  /*a750*/  UIADD3.X UR9, UPT, UPT, URZ, UR9, URZ, UP0, !UPT ;  /* 0x00000009ff097290 */ /* 0x000fe400087fe4ff */
[----:B------:R-:W-:Y:S01]  /*a760*/  UIADD3 UR24, UPT, UPT, UR5, 0x4400, URZ ;  /* 0x0000440005187890 */ /* 0x000fe2000fffe0ff */
[----:B------:R-:W-:Y:S01]  /*a770*/  UMOV UR27, UR36 ;  /* 0x00000024001b7c82 */ /* 0x000fe20008000000 */
[----:B------:R-:W-:Y:S01]  /*a780*/  UMOV UR26, UR14 ;  /* 0x0000000e001a7c82 */ /* 0x000fe20008000000 */
[----:B------:R-:W-:Y:S02]  /*a790*/  UIADD3 UR21, UPT, UPT, UR13, 0x60, URZ ;  /* 0x000000600d157890 */ /* 0x000fe4000fffe0ff */
[----:B------:R-:W-:Y:S02]  /*a7a0*/  UIADD3 UR20, UPT, UPT, UR5, 0x6400, URZ ;  /* 0x0000640005147890 */ /* 0x000fe4000fffe0ff */
[----:B------:R2:W-:Y:S01]  /*a7b0*/  UTMASTG.3D [UR12], [UR8] ;  /* 0x0000000c080073b5 */ /* 0x0005e20008010000 */
[----:B------:R-:W-:Y:S01]  /*a7c0*/  UMOV UR23, UR36 ;  /* 0x0000002400177c82 */ /* 0x000fe20008000000 */
[----:B------:R-:W-:Y:S01]  /*a7d0*/  UMOV UR22, UR14 ;  /* 0x0000000e00167c82 */ /* 0x000fe20008000000 */
[----:B------:R-:W-:Y:S02]  /*a7e0*/  UIADD3 UR17, UPT, UPT, UR13, 0x80, URZ ;  /* 0x000000800d117890 */ /* 0x000fe4000fffe0ff */
[----:B------:R-:W-:Y:S01]  /*a7f0*/  UIADD3 UR16, UPT, UPT, UR5, 0x8400, URZ ;  /* 0x0000840005107890 */ /* 0x000fe2000fffe0ff */
[----:B------:R-:W-:Y:S01]  /*a800*/  UMOV UR19, UR36 ;  /* 0x0000002400137c82 */ /* 0x000fe20008000000 */
[----:B------:R2:W-:Y:S01]  /*a810*/  UTMASTG.3D [UR28], [UR8] ;  /* 0x0000001c080073b5 */ /* 0x0005e20008010000 */
[----:B------:R-:W-:Y:S01]  /*a820*/  UMOV UR18, UR14 ;  /* 0x0000000e00127c82 */ /* 0x000fe20008000000 */
[----:B------:R2:W-:Y:S01]  /*a830*/  UTMASTG.3D [UR24], [UR8] ;  /* 0x00000018080073b5 */ /* 0x0005e20008010000 */
[----:B------:R2:W-:Y:S04]  /*a840*/  UTMASTG.3D [UR20], [UR8] ;  /* 0x00000014080073b5 */ /* 0x0005e80008010000 */
[----:B------:R2:W-:Y:S02]  /*a850*/  UTMASTG.3D [UR16], [UR8] ;  /* 0x00000010080073b5 */ /* 0x0005e40008010000 */
[----:B--2---:R0:W-:Y:S02]  /*a860*/  UTMACMDFLUSH ;  /* 0x00000000000079b7 */ /* 0x0041e40000000000 */
.L_x_133:
[----:B------:R-:W-:Y:S05]  /*a870*/  BSYNC.RECONVERGENT B0 ;  /* 0x0000000000007941 */ /* 0x000fea0003800200 */
.L_x_132:
[----:B------:R-:W-:Y:S04]  /*a880*/  BSSY.RECONVERGENT B0, `(.L_x_134) ;  /* 0x0000003000007945 */ /* 0x000fe80003800200 */
[----:B------:R-:W-:Y:S05]  /*a890*/  @P0 BRA `(.L_x_135) ;  /* 0x0000000000040947 */ /* 0x000fea0003800000 */
[----:B------:R-:W-:Y:S04]  /*a8a0*/  DEPBAR.LE SB0, 0x0 ;  /* 0x000080000000791a */ /* 0x000fe80000000000 */
.L_x_135:
[----:B------:R-:W-:Y:S05]  /*a8b0*/  BSYNC.RECONVERGENT B0 ;  /* 0x0000000000007941 */ /* 0x000fea0003800200 */
.L_x_134:
[----:B------:R-:W-:Y:S01]  /*a8c0*/  BAR.SYNC.DEFER_BLOCKING 0x1, 0x80 ;  /* 0x0042000000007b1d */ /* 0x000fe20000010000 */
[----:B------:R-:W-:Y:S04]  /*a8d0*/  UIADD3 UR50, UPT, UPT, UR50, 0x1, URZ ;  /* 0x0000000132327890 */ /* 0x000fe8000fffe0ff */
[----:B------:R-:W-:Y:S09]  /*a8e0*/  UISETP.NE.AND UP0, UPT, UR50, URZ, UPT ;  /* 0x000000ff3200728c */ /* 0x000ff2000bf05270 */
[----:B------:R-:W-:Y:S05]  /*a8f0*/  BRA.U !UP0, `(.L_x_136) ;  /* 0x0000000108307547 */ /* 0x000fea000b800000 */
[----:B------:R-:W2:Y:S01]  /*a900*/  LDL.LU R0, [R1+0x48] ;  /* 0x0000480001007983 */ /* 0x000ea20000300800 */
[----:B------:R-:W3:Y:S01]  /*a910*/  S2R R2, SR_CgaCtaId ;  /* 0x0000000000027919 */ /* 0x000ee20000008800 */
[----:B--2---:R-:W-:Y:S01]  /*a920*/  ISETP.NE.AND P0, PT, R0, RZ, PT ;  /* 0x000000ff0000720c */ /* 0x004fe20003f05270 */
[----:B------:R-:W-:Y:S11]  /*a930*/  IMAD.U32 R0, RZ, RZ, UR49 ;  /* 0x00000031ff007e24 */ /* 0x000ff6000f8e00ff */
[----:B------:R-:W-:Y:S01]  /*a940*/  @!UPT UIADD3 URZ, UPT, UPT, URZ, URZ, URZ ;  /* 0x000000fffffff290 */ /* 0x000fe2000fffe0ff */
[----:B------:R-:W-:Y:S01]  /*a950*/  @P0 LEA R0, R0, UR4, 0x3 ;  /* 0x0000000400000c11 */ /* 0x000fe2000f8e18ff */
[----:B------:R-:W-:Y:S04]  /*a960*/  UIADD3 UR4, UPT, UPT, UR49, 0x1, URZ ;  /* 0x0000000131047890 */ /* 0x000fe8000fffe0ff */
[----:B------:R-:W-:Y:S01]  /*a970*/  @P0 VIADD R0, R0, 0x170 ;  /* 0x0000017000000836 */ /* 0x000fe20000000000 */
[----:B------:R-:W-:Y:S04]  /*a980*/  UISETP.NE.AND UP0, UPT, UR4, 0x2, UPT ;  /* 0x000000020400788c */ /* 0x000fe8000bf05270 */
[----:B---3--:R-:W-:Y:S01]  /*a990*/  @P0 PRMT R0, R2, 0x654, R0 ;  /* 0x0000065402000816 */ /* 0x008fe20000000000 */
[----:B------:R-:W-:Y:S03]  /*a9a0*/  USEL UR49, UR4, URZ, UP0 ;  /* 0x000000ff04317287 */ /* 0x000fe60008000000 */
[----:B------:R2:W-:Y:S09]  /*a9b0*/  @P0 SYNCS.ARRIVE.TRANS64.RED.A1T0 RZ, [R0+URZ], RZ ;  /* 0x000000ff00ff09a7 */ /* 0x0005f200081004ff */
.L_x_136:
[----:B------:R-:W-:Y:S02]  /*a9c0*/  UISETP.NE.AND UP3, UPT, UR54, URZ, UPT ;  /* 0x000000ff3600728c */ /* 0x000fe4000bf65270 */
[----:B------:R-:W-:Y:S02]  /*a9d0*/  UISETP.NE.AND UP0, UPT, UR48, 0x2, UPT ;  /* 0x000000023000788c */ /* 0x000fe4000bf05270 */
[----:B------:R-:W-:Y:S02]  /*a9e0*/  UISETP.NE.AND UP1, UPT, UR7, 0x3, UPT ;  /* 0x000000030700788c */ /* 0x000fe4000bf25270 */
[----:B------:R-:W-:Y:S02]  /*a9f0*/  UISETP.NE.AND UP2, UPT, UR10, 0x2, UPT ;  /* 0x000000020a00788c */ /* 0x000fe4000bf45270 */
[----:B------:R-:W-:Y:S02]  /*aa00*/  USEL UR6, URZ, 0x1, UP0 ;  /* 0x00000001ff067887 */ /* 0x000fe40008000000 */
[----:B------:R-:W-:Y:S02]  /*aa10*/  USEL UR5, URZ, 0x1, UP1 ;  /* 0x00000001ff057887 */ /* 0x000fe40008800000 */
[----:B------:R-:W-:Y:S02]  /*aa20*/  USEL UR4, URZ, 0x1, UP2 ;  /* 0x00000001ff047887 */ /* 0x000fe40009000000 */
[----:B------:R-:W-:Y:S02]  /*aa30*/  UIADD3 UR47, UPT, UPT, UR37, UR61, URZ ;  /* 0x0000003d252f7290 */ /* 0x000fe4000fffe0ff */
[----:B------:R-:W-:Y:S02]  /*aa40*/  UIADD3 UR46, UPT, UPT, UR38, UR60, URZ ;  /* 0x0000003c262e7290 */ /* 0x000fe4000fffe0ff */
[----:B------:R-:W-:Y:S02]  /*aa50*/  USEL UR18, UR48, URZ, UP0 ;  /* 0x000000ff30127287 */ /* 0x000fe40008000000 */
[----:B------:R-:W-:Y:S02]  /*aa60*/  USEL UR45, UR7, URZ, UP1 ;  /* 0x000000ff072d7287 */ /* 0x000fe40008800000 */
[----:B------:R-:W-:Y:S02]  /*aa70*/  USEL UR44, UR10, URZ, UP2 ;  /* 0x000000ff0a2c7287 */ /* 0x000fe40009000000 */
[----:B------:R-:W-:Y:S02]  /*aa80*/  ULOP3.LUT UR51, UR51, UR6, URZ, 0x3c, !UPT ;  /* 0x0000000633337292 */ /* 0x000fe4000f8e3cff */
[----:B------:R-:W-:Y:S02]  /*aa90*/  ULOP3.LUT UR52, UR52, UR5, URZ, 0x3c, !UPT ;  /* 0x0000000534347292 */ /* 0x000fe4000f8e3cff */
[----:B------:R-:W-:Y:S01]  /*aaa0*/  ULOP3.LUT UR53, UR53, UR4, URZ, 0x3c, !UPT ;  /* 0x0000000435357292 */ /* 0x000fe2000f8e3cff */
[----:B------:R-:W-:Y:S01]  /*aab0*/  UMOV UR36, UR55 ;  /* 0x0000003700247c82 */ /* 0x000fe20008000000 */
[----:B------:R-:W-:Y:S10]  /*aac0*/  BRA.U UP3, `(.L_x_137) ;  /* 0xffffffb103dc7547 */ /* 0x000ff4000b83ffff */
[----:B--2---:R-:W2:Y:S02]  /*aad0*/  LDL.LU R0, [R1+0x4c] ;  /* 0x00004c0001007983 */ /* 0x004ea40000300800 */
[----:B--2---:R-:W-:-:S13]  /*aae0*/  R2UR UR4, R0 ;  /* 0x00000000000472ca */ /* 0x004fda00000e0000 */
[----:B------:R-:W-:-:S09]  /*aaf0*/  UISETP.NE.AND UP0, UPT, UR4, URZ, UPT ;  /* 0x000000ff0400728c */ /* 0x000fd2000bf05270 */
[----:B------:R-:W-:Y:S05]  /*ab00*/  BRA.U !UP0, `(.L_x_138) ;  /* 0x00000001084c7547 */ /* 0x000fea000b800000 */
[----:B------:R-:W2:Y:S02]  /*ab10*/  LDCU.64 UR4, c[0x0][0x890] ;  /* 0x00011200ff0477ac */ /* 0x000ea40008000a00 */
[----:B--2---:R-:W-:-:S04]  /*ab20*/  UISETP.NE.U32.AND UP0, UPT, UR4, URZ, UPT ;  /* 0x000000ff0400728c */ /* 0x004fc8000bf05070 */
[----:B------:R-:W-:-:S09]  /*ab30*/  UISETP.NE.AND.EX UP0, UPT, UR5, URZ, UPT, UP0 ;  /* 0x000000ff0500728c */ /* 0x000fd2000bf05300 */
[----:B------:R-:W-:Y:S05]  /*ab40*/  BRA.U UP0, `(.L_x_139) ;  /* 0x00000001000c7547 */ /* 0x000fea000b800000 */
[----:B------:R-:W-:-:S13]  /*ab50*/  FSETP.NEU.AND P0, PT, R157, RZ, PT ;  /* 0x000000ff9d00720b */ /* 0x000fda0003f0d000 */
[----:B------:R-:W-:Y:S05]  /*ab60*/  @!P0 EXIT ;  /* 0x000000000000894d */ /* 0x000fea0003800000 */
[----:B------:R-:W-:Y:S05]  /*ab70*/  BRA `(.L_x_138) ;  /* 0x0000000000307947 */ /* 0x000fea0003800000 */
.L_x_139:
[----:B------:R-:W2:Y:S01]  /*ab80*/  LDL.LU R0, [R1+0x44] ;  /* 0x0000440001007983 */ /* 0x000ea20000300800 */
[----:B------:R-:W-:Y:S01]  /*ab90*/  BSSY.RECONVERGENT B0, `(.L_x_138) ;  /* 0x000000a000007945 */ /* 0x000fe20003800200 */
[----:B--2---:R-:W-:-:S13]  /*aba0*/  LOP3.LUT P0, RZ, R0, 0xff, RZ, 0xc0, !PT ;  /* 0x000000ff00ff7812 */ /* 0x004fda000780c0ff */
[----:B------:R-:W-:Y:S05]  /*abb0*/  @P0 BRA `(.L_x_140) ;  /* 0x0000000000140947 */ /* 0x000fea0003800000 */
[----:B------:R-:W2:Y:S02]  /*abc0*/  LDCU.64 UR4, c[0x0][0x888] ;  /* 0x00011100ff0477ac */ /* 0x000ea40008000a00 */
[----:B--2---:R-:W-:-:S04]  /*abd0*/  ISETP.NE.U32.AND P0, PT, RZ, UR4, PT ;  /* 0x00000004ff007c0c */ /* 0x004fc8000bf05070 */
[----:B------:R-:W-:-:S13]  /*abe0*/  ISETP.NE.AND.EX P0, PT, RZ, UR5, PT, P0 ;  /* 0x00000005ff007c0c */ /* 0x000fda000bf05300 */
[----:B------:R-:W-:Y:S05]  /*abf0*/  @!P0 EXIT ;  /* 0x000000000000894d */ /* 0x000fea0003800000 */
[----:B------:R-:W-:Y:S05]  /*ac00*/  BRA `(.L_x_141) ;  /* 0x0000000000087947 */ /* 0x000fea0003800000 */
.L_x_140:
[----:B------:R-:W-:-:S13]  /*ac10*/  FSETP.NEU.AND P0, PT, R157, RZ, PT ;  /* 0x000000ff9d00720b */ /* 0x000fda0003f0d000 */
[----:B------:R-:W-:Y:S05]  /*ac20*/  @!P0 EXIT ;  /* 0x000000000000894d */ /* 0x000fea0003800000 */
.L_x_141:
[----:B------:R-:W-:Y:S05]  /*ac30*/  BSYNC.RECONVERGENT B0 ;  /* 0x0000000000007941 */ /* 0x000fea0003800200 */
.L_x_138:
[----:B------:R-:W-:-:S04]  /*ac40*/  DEPBAR.LE SB0, 0x0 ;  /* 0x000080000000791a */ /* 0x000fc80000000000 */
[----:B------:R-:W-:Y:S05]  /*ac50*/  EXIT ;  /* 0x000000000000794d */ /* 0x000fea0003800000 */
.L_x_25:
[----:B--2---:R2:W3:Y:S02]  /*ac60*/  SYNCS.PHASECHK.TRANS64.TRYWAIT P0, [R2+URZ+0x1f0], R3 ;  /* 0x0001f003020075a7 */ /* 0x0044e400080011ff */
[----:B---3--:R-:W-:Y:S05]  /*ac70*/  @!P0 NANOSLEEP.SYNCS 0x989680 ;  /* 0x009896800000895d */ /* 0x008fea0003900000 */
[----:B------:R-:W3:Y:S02]  /*ac80*/  @!P0 SYNCS.PHASECHK.TRANS64 P0, [R2+URZ+0x1f0], R3 ;  /* 0x0001f003020085a7 */ /* 0x000ee400080010ff */
[----:B---3--:R-:W-:Y:S05]  /*ac90*/  @!P0 BRA `(.L_x_25) ;  /* 0xfffffffc00f08947 */ /* 0x008fea000383ffff */
[----:B------:R-:W-:Y:S05]  /*aca0*/  BRA `(.L_x_142) ;  /* 0xffffff6c00b47947 */ /* 0x000fea000383ffff */
.L_x_28:
[----:B------:R-:W-:Y:S07]  /*acb0*/  MOV R4, UR33 ;  /* 0x0000002100047c02 */ /* 0x000fee0008000f00 */
.L_x_143:
[----:B-1----:R1:W2:Y:S02]  /*acc0*/  SYNCS.PHASECHK.TRANS64.TRYWAIT P0, [R4+URZ+0xb0], R2 ;  /* 0x0000b002040075a7 */ /* 0x0022a400080011ff */
[----:B--2---:R-:W-:Y:S05]  /*acd0*/  @!P0 NANOSLEEP.SYNCS 0x989680 ;  /* 0x009896800000895d */ /* 0x004fea0003900000 */
[----:B------:R-:W2:Y:S02]  /*ace0*/  @!P0 SYNCS.PHASECHK.TRANS64 P0, [R4+URZ+0xb0], R2 ;  /* 0x0000b002040085a7 */ /* 0x000ea400080010ff */
[----:B--2---:R-:W-:Y:S05]  /*acf0*/  @!P0 BRA `(.L_x_143) ;  /* 0xfffffffc00f08947 */ /* 0x004fea000383ffff */
[----:B------:R-:W-:Y:S05]  /*ad00*/  BRA `(.L_x_27) ;  /* 0xffffff7000107947 */ /* 0x000fea000383ffff */
.L_x_35:
[----:B------:R-:W-:Y:S07]  /*ad10*/  MOV R4, UR17 ;  /* 0x0000001100047c02 */ /* 0x000fee0008000f00 */
.L_x_144:
[----:B-1----:R1:W2:Y:S02]  /*ad20*/  SYNCS.PHASECHK.TRANS64.TRYWAIT P0, [R4+URZ+0xb0], R2 ;  /* 0x0000b002040075a7 */ /* 0x0022a400080011ff */
[----:B--2---:R-:W-:Y:S05]  /*ad30*/  @!P0 NANOSLEEP.SYNCS 0x989680 ;  /* 0x009896800000895d */ /* 0x004fea0003900000 */
[----:B------:R-:W2:Y:S02]  /*ad40*/  @!P0 SYNCS.PHASECHK.TRANS64 P0, [R4+URZ+0xb0], R2 ;  /* 0x0000b002040085a7 */ /* 0x000ea400080010ff */
[----:B--2---:R-:W-:Y:S05]  /*ad50*/  @!P0 BRA `(.L_x_144) ;  /* 0xfffffffc00f08947 */ /* 0x004fea000383ffff */
[----:B------:R-:W-:Y:S05]  /*ad60*/  BRA `(.L_x_34) ;  /* 0xffffff7000cc7947 */ /* 0x000fea000383ffff */
.L_x_40:
[----:B-1----:R1:W2:Y:S02]  /*ad70*/  SYNCS.PHASECHK.TRANS64.TRYWAIT P0, [R3+URZ+0x190], R2 ;  /* 0x00019002030075a7 */ /* 0x0022a400080011ff */
[----:B--2---:R-:W-:Y:S05]  /*ad80*/  @!P0 NANOSLEEP.SYNCS 0x989680 ;  /* 0x009896800000895d */ /* 0x004fea0003900000 */
[----:B------:R-:W2:Y:S02]  /*ad90*/  @!P0 SYNCS.PHASECHK.TRANS64 P0, [R3+URZ+0x190], R2 ;  /* 0x00019002030085a7 */ /* 0x000ea400080010ff */
[----:B--2---:R-:W-:Y:S05]  /*ada0*/  @!P0 BRA `(.L_x_40) ;  /* 0xfffffffc00f08947 */ /* 0x004fea000383ffff */
[----:B------:R-:W-:Y:S05]  /*adb0*/  BRA `(.L_x_145) ;  /* 0xffffff7400707947 */ /* 0x000fea000383ffff */
.L_x_44:
[----:B------:R-:W-:-:S07]  /*adc0*/  MOV R3, UR4 ;  /* 0x0000000400037c02 */ /* 0x000fce0008000f00 */
.L_x_146:
[----:B-1----:R1:W2:Y:S02]  /*add0*/  SYNCS.PHASECHK.TRANS64.TRYWAIT P0, [R3+URZ], R2 ;  /* 0x00000002030075a7 */ /* 0x0022a400080011ff */
[----:B--2---:R-:W-:Y:S05]  /*ade0*/  @!P0 NANOSLEEP.SYNCS 0x989680 ;  /* 0x009896800000895d */ /* 0x004fea0003900000 */
[----:B------:R-:W2:Y:S02]  /*adf0*/  @!P0 SYNCS.PHASECHK.TRANS64 P0, [R3+URZ], R2 ;  /* 0x00000002030085a7 */ /* 0x000ea400080010ff */
[----:B--2---:R-:W-:Y:S05]  /*ae00*/  @!P0 BRA `(.L_x_146) ;  /* 0xfffffffc00f08947 */ /* 0x004fea000383ffff */
[----:B------:R-:W-:Y:S05]  /*ae10*/  BRA `(.L_x_147) ;  /* 0xffffff7c00147947 */ /* 0x000fea000383ffff */
.L_x_45:
[----:B------:R-:W-:-:S07]  /*ae20*/  MOV R3, UR5 ;  /* 0x0000000500037c02 */ /* 0x000fce0008000f00 */
.L_x_148:
[----:B-1----:R1:W2:Y:S02]  /*ae30*/  SYNCS.PHASECHK.TRANS64.TRYWAIT P0, [R3+URZ], R2 ;  /* 0x00000002030075a7 */ /* 0x0022a400080011ff */
[----:B--2---:R-:W-:Y:S05]  /*ae40*/  @!P0 NANOSLEEP.SYNCS 0x989680 ;  /* 0x009896800000895d */ /* 0x004fea0003900000 */
[----:B------:R-:W2:Y:S02]  /*ae50*/  @!P0 SYNCS.PHASECHK.TRANS64 P0, [R3+URZ], R2 ;  /* 0x00000002030085a7 */ /* 0x000ea400080010ff */
[----:B--2---:R-:W-:Y:S05]  /*ae60*/  @!P0 BRA `(.L_x_148) ;  /* 0xfffffffc00f08947 */ /* 0x004fea000383ffff */
[----:B------:R-:W-:Y:S05]  /*ae70*/  BRA `(.L_x_149) ;  /* 0xffffff7c00207947 */ /* 0x000fea000383ffff */
.L_x_46:
[----:B------:R-:W-:-:S07]  /*ae80*/  MOV R3, UR5 ;  /* 0x0000000500037c02 */ /* 0x000fce0008000f00 */
.L_x_150:
[----:B-1----:R1:W2:Y:S02]  /*ae90*/  SYNCS.PHASECHK.TRANS64.TRYWAIT P0, [R3+URZ], R2 ;  /* 0x00000002030075a7 */ /* 0x0022a400080011ff */
[----:B--2---:R-:W-:Y:S05]  /*aea0*/  @!P0 NANOSLEEP.SYNCS 0x989680 ;  /* 0x009896800000895d */ /* 0x004fea0003900000 */
[----:B------:R-:W2:Y:S02]  /*aeb0*/  @!P0 SYNCS.PHASECHK.TRANS64 P0, [R3+URZ], R2 ;  /* 0x00000002030085a7 */ /* 0x000ea400080010ff */
[----:B--2---:R-:W-:Y:S05]  /*aec0*/  @!P0 BRA `(.L_x_150) ;  /* 0xfffffffc00f08947 */ /* 0x004fea000383ffff */
[----:B------:R-:W-:Y:S05]  /*aed0*/  BRA `(.L_x_151) ;  /* 0xffffff7c002c7947 */ /* 0x000fea000383ffff */
.L_x_47:
[----:B------:R-:W-:-:S07]  /*aee0*/  MOV R3, UR5 ;  /* 0x0000000500037c02 */ /* 0x000fce0008000f00 */
.L_x_152:
[----:B-1----:R1:W2:Y:S02]  /*aef0*/  SYNCS.PHASECHK.TRANS64.TRYWAIT P0, [R3+URZ], R2 ;  /* 0x00000002030075a7 */ /* 0x0022a400080011ff */
[----:B--2---:R-:W-:Y:S05]  /*af00*/  @!P0 NANOSLEEP.SYNCS 0x989680 ;  /* 0x009896800000895d */ /* 0x004fea0003900000 */
[----:B------:R-:W2:Y:S02]  /*af10*/  @!P0 SYNCS.PHASECHK.TRANS64 P0, [R3+URZ], R2 ;  /* 0x00000002030085a7 */ /* 0x000ea400080010ff */
[----:B--2---:R-:W-:Y:S05]  /*af20*/  @!P0 BRA `(.L_x_152) ;  /* 0xfffffffc00f08947 */ /* 0x004fea000383ffff */
[----:B------:R-:W-:Y:S05]  /*af30*/  BRA `(.L_x_153) ;  /* 0xffffff7c00387947 */ /* 0x000fea000383ffff */
.L_x_48:
[----:B------:R-:W-:-:S07]  /*af40*/  MOV R3, UR5 ;  /* 0x0000000500037c02 */ /* 0x000fce0008000f00 */
.L_x_154:
[----:B-1----:R1:W2:Y:S02]  /*af50*/  SYNCS.PHASECHK.TRANS64.TRYWAIT P0, [R3+URZ], R2 ;  /* 0x00000002030075a7 */ /* 0x0022a400080011ff */
[----:B--2---:R-:W-:Y:S05]  /*af60*/  @!P0 NANOSLEEP.SYNCS 0x989680 ;  /* 0x009896800000895d */ /* 0x004fea0003900000 */
[----:B------:R-:W2:Y:S02]  /*af70*/  @!P0 SYNCS.PHASECHK.TRANS64 P0, [R3+URZ], R2 ;  /* 0x00000002030085a7 */ /* 0x000ea400080010ff */
[----:B--2---:R-:W-:Y:S05]  /*af80*/  @!P0 BRA `(.L_x_154) ;  /* 0xfffffffc00f08947 */ /* 0x004fea000383ffff */
[----:B------:R-:W-:Y:S05]  /*af90*/  BRA `(.L_x_155) ;  /* 0xffffff7c00447947 */ /* 0x000fea000383ffff */
.L_x_49:
[----:B------:R-:W-:-:S07]  /*afa0*/  MOV R3, UR5 ;  /* 0x0000000500037c02 */ /* 0x000fce0008000f00 */
.L_x_156:
[----:B-1----:R1:W2:Y:S02]  /*afb0*/  SYNCS.PHASECHK.TRANS64.TRYWAIT P0, [R3+URZ], R2 ;  /* 0x00000002030075a7 */ /* 0x0022a400080011ff */
[----:B--2---:R-:W-:Y:S05]  /*afc0*/  @!P0 NANOSLEEP.SYNCS 0x989680 ;  /* 0x009896800000895d */ /* 0x004fea0003900000 */
[----:B------:R-:W2:Y:S02]  /*afd0*/  @!P0 SYNCS.PHASECHK.TRANS64 P0, [R3+URZ], R2 ;  /* 0x00000002030085a7 */ /* 0x000ea400080010ff */
[----:B--2---:R-:W-:Y:S05]  /*afe0*/  @!P0 BRA `(.L_x_156) ;  /* 0xfffffffc00f08947 */ /* 0x004fea000383ffff */
[----:B------:R-:W-:Y:S05]  /*aff0*/  BRA `(.L_x_157) ;  /* 0xffffff7c00507947 */ /* 0x000fea000383ffff */
.L_x_50:
[----:B------:R-:W-:-:S07]  /*b000*/  MOV R3, UR5 ;  /* 0x0000000500037c02 */ /* 0x000fce0008000f00 */
.L_x_158:
[----:B-1----:R1:W2:Y:S02]  /*b010*/  SYNCS.PHASECHK.TRANS64.TRYWAIT P0, [R3+URZ], R2 ;  /* 0x00000002030075a7 */ /* 0x0022a400080011ff */
[----:B--2---:R-:W-:Y:S05]  /*b020*/  @!P0 NANOSLEEP.SYNCS 0x989680 ;  /* 0x009896800000895d */ /* 0x004fea0003900000 */
[----:B------:R-:W2:Y:S02]  /*b030*/  @!P0 SYNCS.PHASECHK.TRANS64 P0, [R3+URZ], R2 ;  /* 0x00000002030085a7 */ /* 0x000ea400080010ff */
[----:B--2---:R-:W-:Y:S05]  /*b040*/  @!P0 BRA `(.L_x_158) ;  /* 0xfffffffc00f08947 */ /* 0x004fea000383ffff */
[----:B------:R-:W-:Y:S05]  /*b050*/  BRA `(.L_x_159) ;  /* 0xffffff7c005c7947 */ /* 0x000fea000383ffff */
.L_x_51:
[----:B------:R-:W-:-:S07]  /*b060*/  MOV R3, UR5 ;  /* 0x0000000500037c02 */ /* 0x000fce0008000f00 */
.L_x_160:
[----:B-1----:R1:W2:Y:S02]  /*b070*/  SYNCS.PHASECHK.TRANS64.TRYWAIT P0, [R3+URZ], R2 ;  /* 0x00000002030075a7 */ /* 0x0022a400080011ff */
[----:B--2---:R-:W-:Y:S05]  /*b080*/  @!P0 NANOSLEEP.SYNCS 0x989680 ;  /* 0x009896800000895d */ /* 0x004fea0003900000 */
[----:B------:R-:W2:Y:S02]  /*b090*/  @!P0 SYNCS.PHASECHK.TRANS64 P0, [R3+URZ], R2 ;  /* 0x00000002030085a7 */ /* 0x000ea400080010ff */
[----:B--2---:R-:W-:Y:S05]  /*b0a0*/  @!P0 BRA `(.L_x_160) ;  /* 0xfffffffc00f08947 */ /* 0x004fea000383ffff */
[----:B------:R-:W-:Y:S05]  /*b0b0*/  BRA `(.L_x_161) ;  /* 0xffffff7c00687947 */ /* 0x000fea000383ffff */
.L_x_52:
[----:B------:R-:W-:-:S07]  /*b0c0*/  MOV R3, UR5 ;  /* 0x0000000500037c02 */ /* 0x000fce0008000f00 */
.L_x_162:
[----:B-1----:R1:W2:Y:S02]  /*b0d0*/  SYNCS.PHASECHK.TRANS64.TRYWAIT P0, [R3+URZ], R2 ;  /* 0x00000002030075a7 */ /* 0x0022a400080011ff */
[----:B--2---:R-:W-:Y:S05]  /*b0e0*/  @!P0 NANOSLEEP.SYNCS 0x989680 ;  /* 0x009896800000895d */ /* 0x004fea0003900000 */
[----:B------:R-:W2:Y:S02]  /*b0f0*/  @!P0 SYNCS.PHASECHK.TRANS64 P0, [R3+URZ], R2 ;  /* 0x00000002030085a7 */ /* 0x000ea400080010ff */
[----:B--2---:R-:W-:Y:S05]  /*b100*/  @!P0 BRA `(.L_x_162) ;  /* 0xfffffffc00f08947 */ /* 0x004fea000383ffff */
[----:B------:R-:W-:Y:S05]  /*b110*/  BRA `(.L_x_163) ;  /* 0xffffff7c00747947 */ /* 0x000fea000383ffff */
.L_x_53:
[----:B------:R-:W-:-:S07]  /*b120*/  MOV R3, UR5 ;  /* 0x0000000500037c02 */ /* 0x000fce0008000f00 */
.L_x_164:
[----:B-1----:R1:W2:Y:S02]  /*b130*/  SYNCS.PHASECHK.TRANS64.TRYWAIT P0, [R3+URZ], R2 ;  /* 0x00000002030075a7 */ /* 0x0022a400080011ff */
[----:B--2---:R-:W-:Y:S05]  /*b140*/  @!P0 NANOSLEEP.SYNCS 0x989680 ;  /* 0x009896800000895d */ /* 0x004fea0003900000 */
[----:B------:R-:W2:Y:S02]  /*b150*/  @!P0 SYNCS.PHASECHK.TRANS64 P0, [R3+URZ], R2 ;  /* 0x00000002030085a7 */ /* 0x000ea400080010ff */
[----:B--2---:R-:W-:Y:S05]  /*b160*/  @!P0 BRA `(.L_x_164) ;  /* 0xfffffffc00f08947 */ /* 0x004fea000383ffff */
[----:B------:R-:W-:Y:S05]  /*b170*/  BRA `(.L_x_165) ;  /* 0xffffff7c00807947 */ /* 0x000fea000383ffff */
.L_x_54:
[----:B------:R-:W-:-:S07]  /*b180*/  MOV R3, UR5 ;  /* 0x0000000500037c02 */ /* 0x000fce0008000f00 */
.L_x_166:
[----:B-1----:R1:W2:Y:S02]  /*b190*/  SYNCS.PHASECHK.TRANS64.TRYWAIT P0, [R3+URZ], R2 ;  /* 0x00000002030075a7 */ /* 0x0022a400080011ff */
[----:B--2---:R-:W-:Y:S05]  /*b1a0*/  @!P0 NANOSLEEP.SYNCS 0x989680 ;  /* 0x009896800000895d */ /* 0x004fea0003900000 */
[----:B------:R-:W2:Y:S02]  /*b1b0*/  @!P0 SYNCS.PHASECHK.TRANS64 P0, [R3+URZ], R2 ;  /* 0x00000002030085a7 */ /* 0x000ea400080010ff */
[----:B--2---:R-:W-:Y:S05]  /*b1c0*/  @!P0 BRA `(.L_x_166) ;  /* 0xfffffffc00f08947 */ /* 0x004fea000383ffff */
[----:B------:R-:W-:Y:S05]  /*b1d0*/  BRA `(.L_x_167) ;  /* 0xffffff7c008c7947 */ /* 0x000fea000383ffff */
.L_x_55:
[----:B------:R-:W-:-:S07]  /*b1e0*/  MOV R3, UR5 ;  /* 0x0000000500037c02 */ /* 0x000fce0008000f00 */
.L_x_168:
[----:B-1----:R1:W2:Y:S02]  /*b1f0*/  SYNCS.PHASECHK.TRANS64.TRYWAIT P0, [R3+URZ], R2 ;  /* 0x00000002030075a7 */ /* 0x0022a400080011ff */
[----:B--2---:R-:W-:Y:S05]  /*b200*/  @!P0 NANOSLEEP.SYNCS 0x989680 ;  /* 0x009896800000895d */ /* 0x004fea0003900000 */
[----:B------:R-:W2:Y:S02]  /*b210*/  @!P0 SYNCS.PHASECHK.TRANS64 P0, [R3+URZ], R2 ;  /* 0x00000002030085a7 */ /* 0x000ea400080010ff */
[----:B--2---:R-:W-:Y:S05]  /*b220*/  @!P0 BRA `(.L_x_168) ;  /* 0xfffffffc00f08947 */ /* 0x004fea000383ffff */
[----:B------:R-:W-:Y:S05]  /*b230*/  BRA `(.L_x_169) ;  /* 0xffffff7c00987947 */ /* 0x000fea000383ffff */
.L_x_56:
[----:B------:R-:W-:-:S07]  /*b240*/  MOV R3, UR5 ;  /* 0x0000000500037c02 */ /* 0x000fce0008000f00 */
.L_x_170:
[----:B-1----:R1:W2:Y:S02]  /*b250*/  SYNCS.PHASECHK.TRANS64.TRYWAIT P0, [R3+URZ], R2 ;  /* 0x00000002030075a7 */ /* 0x0022a400080011ff */
[----:B--2---:R-:W-:Y:S05]  /*b260*/  @!P0 NANOSLEEP.SYNCS 0x989680 ;  /* 0x009896800000895d */ /* 0x004fea0003900000 */
[----:B------:R-:W2:Y:S02]  /*b270*/  @!P0 SYNCS.PHASECHK.TRANS64 P0, [R3+URZ], R2 ;  /* 0x00000002030085a7 */ /* 0x000ea400080010ff */
[----:B--2---:R-:W-:Y:S05]  /*b280*/  @!P0 BRA `(.L_x_170) ;  /* 0xfffffffc00f08947 */ /* 0x004fea000383ffff */
[----:B------:R-:W-:Y:S05]  /*b290*/  BRA `(.L_x_171) ;  /* 0xffffff7c00a47947 */ /* 0x000fea000383ffff */
.L_x_57:
[----:B------:R-:W-:-:S07]  /*b2a0*/  MOV R3, UR5 ;  /* 0x0000000500037c02 */ /* 0x000fce0008000f00 */
.L_x_172:
[----:B-1----:R1:W2:Y:S02]  /*b2b0*/  SYNCS.PHASECHK.TRANS64.TRYWAIT P0, [R3+URZ], R2 ;  /* 0x00000002030075a7 */ /* 0x0022a400080011ff */
[----:B--2---:R-:W-:Y:S05]  /*b2c0*/  @!P0 NANOSLEEP.SYNCS 0x989680 ;  /* 0x009896800000895d */ /* 0x004fea0003900000 */
[----:B------:R-:W2:Y:S02]  /*b2d0*/  @!P0 SYNCS.PHASECHK.TRANS64 P0, [R3+URZ], R2 ;  /* 0x00000002030085a7 */ /* 0x000ea400080010ff */
[----:B--2---:R-:W-:Y:S05]  /*b2e0*/  @!P0 BRA `(.L_x_172) ;  /* 0xfffffffc00f08947 */ /* 0x004fea000383ffff */
[----:B------:R-:W-:Y:S05]  /*b2f0*/  BRA `(.L_x_173) ;  /* 0xffffff7c00b07947 */ /* 0x000fea000383ffff */
.L_x_58:
[----:B------:R-:W-:-:S07]  /*b300*/  MOV R3, UR5 ;  /* 0x0000000500037c02 */ /* 0x000fce0008000f00 */
.L_x_174:
[----:B-1----:R1:W2:Y:S02]  /*b310*/  SYNCS.PHASECHK.TRANS64.TRYWAIT P0, [R3+URZ], R2 ;  /* 0x00000002030075a7 */ /* 0x0022a400080011ff */
[----:B--2---:R-:W-:Y:S05]  /*b320*/  @!P0 NANOSLEEP.SYNCS 0x989680 ;  /* 0x009896800000895d */ /* 0x004fea0003900000 */
[----:B------:R-:W2:Y:S02]  /*b330*/  @!P0 SYNCS.PHASECHK.TRANS64 P0, [R3+URZ], R2 ;  /* 0x00000002030085a7 */ /* 0x000ea400080010ff */
[----:B--2---:R-:W-:Y:S05]  /*b340*/  @!P0 BRA `(.L_x_174) ;  /* 0xfffffffc00f08947 */ /* 0x004fea000383ffff */
[----:B------:R-:W-:Y:S05]  /*b350*/  BRA `(.L_x_175) ;  /* 0xffffff7c00bc7947 */ /* 0x000fea000383ffff */
.L_x_59:
[----:B------:R-:W-:-:S07]  /*b360*/  MOV R3, UR5 ;  /* 0x0000000500037c02 */ /* 0x000fce0008000f00 */
.L_x_176:
[----:B-1----:R1:W2:Y:S02]  /*b370*/  SYNCS.PHASECHK.TRANS64.TRYWAIT P0, [R3+URZ], R2 ;  /* 0x00000002030075a7 */ /* 0x0022a400080011ff */
[----:B--2---:R-:W-:Y:S05]  /*b380*/  @!P0 NANOSLEEP.SYNCS 0x989680 ;  /* 0x009896800000895d */ /* 0x004fea0003900000 */
[----:B------:R-:W2:Y:S02]  /*b390*/  @!P0 SYNCS.PHASECHK.TRANS64 P0, [R3+URZ], R2 ;  /* 0x00000002030085a7 */ /* 0x000ea400080010ff */
[----:B--2---:R-:W-:Y:S05]  /*b3a0*/  @!P0 BRA `(.L_x_176) ;  /* 0xfffffffc00f08947 */ /* 0x004fea000383ffff */
[----:B------:R-:W-:Y:S05]  /*b3b0*/  BRA `(.L_x_177) ;  /* 0xffffff7c00c87947 */ /* 0x000fea000383ffff */
.L_x_60:
[----:B------:R-:W-:-:S07]  /*b3c0*/  MOV R3, UR5 ;  /* 0x0000000500037c02 */ /* 0x000fce0008000f00 */
.L_x_178:
[----:B-1----:R1:W2:Y:S02]  /*b3d0*/  SYNCS.PHASECHK.TRANS64.TRYWAIT P0, [R3+URZ], R2 ;  /* 0x00000002030075a7 */ /* 0x0022a400080011ff */
[----:B--2---:R-:W-:Y:S05]  /*b3e0*/  @!P0 NANOSLEEP.SYNCS 0x989680 ;  /* 0x009896800000895d */ /* 0x004fea0003900000 */
[----:B------:R-:W2:Y:S02]  /*b3f0*/  @!P0 SYNCS.PHASECHK.TRANS64 P0, [R3+URZ], R2 ;  /* 0x00000002030085a7 */ /* 0x000ea400080010ff */
[----:B--2---:R-:W-:Y:S05]  /*b400*/  @!P0 BRA `(.L_x_178) ;  /* 0xfffffffc00f08947 */ /* 0x004fea000383ffff */
[----:B------:R-:W-:Y:S05]  /*b410*/  BRA `(.L_x_179) ;  /* 0xffffff7c00d47947 */ /* 0x000fea000383ffff */
.L_x_61:
[----:B------:R-:W-:-:S07]  /*b420*/  MOV R3, UR5 ;  /* 0x0000000500037c02 */ /* 0x000fce0008000f00 */
.L_x_180:
[----:B-1----:R1:W2:Y:S02]  /*b430*/  SYNCS.PHASECHK.TRANS64.TRYWAIT P0, [R3+URZ], R2 ;  /* 0x00000002030075a7 */ /* 0x0022a400080011ff */
[----:B--2---:R-:W-:Y:S05]  /*b440*/  @!P0 NANOSLEEP.SYNCS 0x989680 ;  /* 0x009896800000895d */ /* 0x004fea0003900000 */
[----:B------:R-:W2:Y:S02]  /*b450*/  @!P0 SYNCS.PHASECHK.TRANS64 P0, [R3+URZ], R2 ;  /* 0x00000002030085a7 */ /* 0x000ea400080010ff */
[----:B--2---:R-:W-:Y:S05]  /*b460*/  @!P0 BRA `(.L_x_180) ;  /* 0xfffffffc00f08947 */ /* 0x004fea000383ffff */
[----:B------:R-:W-:Y:S05]  /*b470*/  BRA `(.L_x_181) ;  /* 0xffffff7c00e07947 */ /* 0x000fea000383ffff */
.L_x_62:
[----:B------:R-:W-:-:S07]  /*b480*/  MOV R3, UR5 ;  /* 0x0000000500037c02 */ /* 0x000fce0008000f00 */
.L_x_182:
[----:B-1----:R1:W2:Y:S02]  /*b490*/  SYNCS.PHASECHK.TRANS64.TRYWAIT P0, [R3+URZ], R2 ;  /* 0x00000002030075a7 */ /* 0x0022a400080011ff */
[----:B--2---:R-:W-:Y:S05]  /*b4a0*/  @!P0 NANOSLEEP.SYNCS 0x989680 ;  /* 0x009896800000895d */ /* 0x004fea0003900000 */
[----:B------:R-:W2:Y:S02]  /*b4b0*/  @!P0 SYNCS.PHASECHK.TRANS64 P0, [R3+URZ], R2 ;  /* 0x00000002030085a7 */ /* 0x000ea400080010ff */
[----:B--2---:R-:W-:Y:S05]  /*b4c0*/  @!P0 BRA `(.L_x_182) ;  /* 0xfffffffc00f08947 */ /* 0x004fea000383ffff */
[----:B------:R-:W-:Y:S05]  /*b4d0*/  BRA `(.L_x_183) ;  /* 0xffffff7c00ec7947 */ /* 0x000fea000383ffff */
.L_x_63:
[----:B------:R-:W-:-:S07]  /*b4e0*/  MOV R3, UR5 ;  /* 0x0000000500037c02 */ /* 0x000fce0008000f00 */
.L_x_184:
[----:B-1----:R1:W2:Y:S02]  /*b4f0*/  SYNCS.PHASECHK.TRANS64.TRYWAIT P0, [R3+URZ], R2 ;  /* 0x00000002030075a7 */ /* 0x0022a400080011ff */
[----:B--2---:R-:W-:Y:S05]  /*b500*/  @!P0 NANOSLEEP.SYNCS 0x989680 ;  /* 0x009896800000895d */ /* 0x004fea0003900000 */
[----:B------:R-:W2:Y:S02]  /*b510*/  @!P0 SYNCS.PHASECHK.TRANS64 P0, [R3+URZ], R2 ;  /* 0x00000002030085a7 */ /* 0x000ea400080010ff */
[----:B--2---:R-:W-:Y:S05]  /*b520*/  @!P0 BRA `(.L_x_184) ;  /* 0xfffffffc00f08947 */ /* 0x004fea000383ffff */
[----:B------:R-:W-:Y:S05]  /*b530*/  BRA `(.L_x_185) ;  /* 0xffffff7c00f87947 */ /* 0x000fea000383ffff */
.L_x_64:
[----:B------:R-:W-:-:S07]  /*b540*/  MOV R3, UR5 ;  /* 0x0000000500037c02 */ /* 0x000fce0008000f00 */
.L_x_186:
[----:B-1----:R1:W2:Y:S02]  /*b550*/  SYNCS.PHASECHK.TRANS64.TRYWAIT P0, [R3+URZ], R2 ;  /* 0x00000002030075a7 */ /* 0x0022a400080011ff */
[----:B--2---:R-:W-:Y:S05]  /*b560*/  @!P0 NANOSLEEP.SYNCS 0x989680 ;  /* 0x009896800000895d */ /* 0x004fea0003900000 */
[----:B------:R-:W2:Y:S02]  /*b570*/  @!P0 SYNCS.PHASECHK.TRANS64 P0, [R3+URZ], R2 ;  /* 0x00000002030085a7 */ /* 0x000ea400080010ff */
[----:B--2---:R-:W-:Y:S05]  /*b580*/  @!P0 BRA `(.L_x_186) ;  /* 0xfffffffc00f08947 */ /* 0x004fea000383ffff */
[----:B------:R-:W-:Y:S05]  /*b590*/  BRA `(.L_x_187) ;  /* 0xffffff8000047947 */ /* 0x000fea000383ffff */
.L_x_67:
[----:B-1----:R1:W2:Y:S02]  /*b5a0*/  SYNCS.PHASECHK.TRANS64.TRYWAIT P0, [R0+URZ+0x1e0], R2 ;  /* 0x0001e002000075a7 */ /* 0x0022a400080011ff */
[----:B--2---:R-:W-:Y:S05]  /*b5b0*/  @!P0 NANOSLEEP.SYNCS 0x989680 ;  /* 0x009896800000895d */ /* 0x004fea0003900000 */
[----:B------:R-:W2:Y:S02]  /*b5c0*/  @!P0 SYNCS.PHASECHK.TRANS64 P0, [R0+URZ+0x1e0], R2 ;  /* 0x0001e002000085a7 */ /* 0x000ea400080010ff */
[----:B--2---:R-:W-:Y:S05]  /*b5d0*/  @!P0 BRA `(.L_x_67) ;  /* 0xfffffffc00f08947 */ /* 0x004fea000383ffff */
[----:B------:R-:W-:Y:S05]  /*b5e0*/  BRA `(.L_x_188) ;  /* 0xffffff8000687947 */ /* 0x000fea000383ffff */
.L_x_68:
[----:B------:R-:W-:-:S07]  /*b5f0*/  MOV R3, UR4 ;  /* 0x0000000400037c02 */ /* 0x000fce0008000f00 */
.L_x_189:
[----:B-1----:R1:W2:Y:S02]  /*b600*/  SYNCS.PHASECHK.TRANS64.TRYWAIT P0, [R3+URZ+0x1a0], R2 ;  /* 0x0001a002030075a7 */ /* 0x0022a400080011ff */
[----:B--2---:R-:W-:Y:S05]  /*b610*/  @!P0 NANOSLEEP.SYNCS 0x989680 ;  /* 0x009896800000895d */ /* 0x004fea0003900000 */
[----:B------:R-:W2:Y:S02]  /*b620*/  @!P0 SYNCS.PHASECHK.TRANS64 P0, [R3+URZ+0x1a0], R2 ;  /* 0x0001a002030085a7 */ /* 0x000ea400080010ff */
[----:B--2---:R-:W-:Y:S05]  /*b630*/  @!P0 BRA `(.L_x_189) ;  /* 0xfffffffc00f08947 */ /* 0x004fea000383ffff */
[----:B------:R-:W-:Y:S05]  /*b640*/  BRA `(.L_x_190) ;  /* 0xffffff8000787947 */ /* 0x000fea000383ffff */
.L_x_69:
[----:B-1----:R1:W2:Y:S02]  /*b650*/  SYNCS.PHASECHK.TRANS64.TRYWAIT P1, [R0+URZ+0x190], R2 ;  /* 0x00019002000075a7 */ /* 0x0022a400080211ff */
[----:B--2---:R-:W-:Y:S05]  /*b660*/  @!P1 NANOSLEEP.SYNCS 0x989680 ;  /* 0x009896800000995d */ /* 0x004fea0003900000 */
[----:B------:R-:W2:Y:S02]  /*b670*/  @!P1 SYNCS.PHASECHK.TRANS64 P1, [R0+URZ+0x190], R2 ;  /* 0x00019002000095a7 */ /* 0x000ea400080210ff */
[----:B--2---:R-:W-:Y:S05]  /*b680*/  @!P1 BRA `(.L_x_69) ;  /* 0xfffffffc00f09947 */ /* 0x004fea000383ffff */
[----:B------:R-:W-:Y:S05]  /*b690*/  BRA `(.L_x_191) ;  /* 0xffffff8000a87947 */ /* 0x000fea000383ffff */
.L_x_72:
[----:B------:R-:W-:-:S07]  /*b6a0*/  MOV R2, UR4 ;  /* 0x0000000400027c02 */ /* 0x000fce0008000f00 */
.L_x_192:
[----:B-1----:R1:W2:Y:S02]  /*b6b0*/  SYNCS.PHASECHK.TRANS64.TRYWAIT P0, [R2+URZ+0x1a0], R0 ;  /* 0x0001a000020075a7 */ /* 0x0022a400080011ff */
[----:B--2---:R-:W-:Y:S05]  /*b6c0*/  @!P0 NANOSLEEP.SYNCS 0x989680 ;  /* 0x009896800000895d */ /* 0x004fea0003900000 */
[----:B------:R-:W2:Y:S02]  /*b6d0*/  @!P0 SYNCS.PHASECHK.TRANS64 P0, [R2+URZ+0x1a0], R0 ;  /* 0x0001a000020085a7 */ /* 0x000ea400080010ff */
[----:B--2---:R-:W-:Y:S05]  /*b6e0*/  @!P0 BRA `(.L_x_192) ;  /* 0xfffffffc00f08947 */ /* 0x004fea000383ffff */
[----:B------:R-:W-:Y:S05]  /*b6f0*/  BRA `(.L_x_71) ;  /* 0xffffff8000fc7947 */ /* 0x000fea000383ffff */
.L_x_81:
[----:B-1----:R-:W-:-:S04]  /*b700*/  MOV R5, UR5 ;  /* 0x0000000500057c02 */ /* 0x002fc80008000f00 */
[----:B------:R1:W2:Y:S03]  /*b710*/  SYNCS.PHASECHK.TRANS64.TRYWAIT P0, [R5+URZ+0x8], R2 ;  /* 0x00000802050075a7 */ /* 0x0002a600080011ff */
[----:B--2---:R-:W-:Y:S05]  /*b720*/  @!P0 NANOSLEEP.SYNCS 0x989680 ;  /* 0x009896800000895d */ /* 0x004fea0003900000 */
[----:B------:R-:W2:Y:S02]  /*b730*/  @!P0 SYNCS.PHASECHK.TRANS64 P0, [R5+URZ+0x8], R2 ;  /* 0x00000802050085a7 */ /* 0x000ea400080010ff */
[----:B--2---:R-:W-:Y:S05]  /*b740*/  @!P0 BRA `(.L_x_81) ;  /* 0xfffffffc00ec8947 */ /* 0x004fea000383ffff */
[----:B------:R-:W-:Y:S05]  /*b750*/  BRA `(.L_x_80) ;  /* 0xffffff8400b07947 */ /* 0x000fea000383ffff */
.L_x_83:
[----:B------:R-:W-:Y:S01]  /*b760*/  BSSY B0, `(.L_x_193) ;  /* 0x0000006000007945 */ /* 0x000fe20003800000 */
[----:B------:R-:W-:-:S07]  /*b770*/  MOV R15, 0xffffffff ;  /* 0xffffffff000f7802 */ /* 0x000fce0000000f00 */
[----:B-1---5:R-:W-:Y:S05]  /*b780*/  WARPSYNC.COLLECTIVE R15, `(.L_x_194) ;  /* 0x000000000f0c7348 */ /* 0x022fea0003c00000 */
[----:B------:R-:W-:Y:S02]  /*b790*/  ELECT P6, UR79, PT ;  /* 0x00000000004f782f */ /* 0x000fe400038c0000 */
[----:B------:R-:W-:Y:S01]  /*b7a0*/  MOV R14, UR79 ;  /* 0x0000004f000e7c02 */ /* 0x000fe20008000f00 */
[----:B-1---5:R-:W-:Y:S10]  /*b7b0*/  ENDCOLLECTIVE ;  /* 0x000000000000791b */ /* 0x022ff40003800000 */
.L_x_194:
[----:B------:R-:W-:Y:S05]  /*b7c0*/  BSYNC B0 ;  /* 0x0000000000007941 */ /* 0x000fea0003800000 */
.L_x_193:
[----:B------:R-:W-:Y:S05]  /*b7d0*/  BRA `(.L_x_195) ;  /* 0xffffff8400e07947 */ /* 0x000fea000383ffff */
.L_x_85:
[----:B-1----:R-:W-:-:S04]  /*b7e0*/  MOV R2, UR5 ;  /* 0x0000000500027c02 */ /* 0x002fc80008000f00 */
[----:B------:R1:W2:Y:S03]  /*b7f0*/  SYNCS.PHASECHK.TRANS64.TRYWAIT P0, [R2+URZ+0x8], R0 ;  /* 0x00000800020075a7 */ /* 0x0002a600080011ff */
[----:B--2---:R-:W-:Y:S05]  /*b800*/  @!P0 NANOSLEEP.SYNCS 0x989680 ;  /* 0x009896800000895d */ /* 0x004fea0003900000 */
[----:B------:R-:W2:Y:S02]  /*b810*/  @!P0 SYNCS.PHASECHK.TRANS64 P0, [R2+URZ+0x8], R0 ;  /* 0x00000800020085a7 */ /* 0x000ea400080010ff */
[----:B--2---:R-:W-:Y:S05]  /*b820*/  @!P0 BRA `(.L_x_85) ;  /* 0xfffffffc00ec8947 */ /* 0x004fea000383ffff */
[----:B------:R-:W-:Y:S05]  /*b830*/  BRA `(.L_x_84) ;  /* 0xffffff8400e47947 */ /* 0x000fea000383ffff */
.L_x_86:
[----:B-1----:R1:W2:Y:S02]  /*b840*/  SYNCS.PHASECHK.TRANS64.TRYWAIT P0, [R3+URZ+0x190], R4 ;  /* 0x00019004030075a7 */ /* 0x0022a400080011ff */
[----:B--2---:R-:W-:Y:S05]  /*b850*/  @!P0 NANOSLEEP.SYNCS 0x989680 ;  /* 0x009896800000895d */ /* 0x004fea0003900000 */
[----:B------:R-:W2:Y:S02]  /*b860*/  @!P0 SYNCS.PHASECHK.TRANS64 P0, [R3+URZ+0x190], R4 ;  /* 0x00019004030085a7 */ /* 0x000ea400080010ff */
[----:B--2---:R-:W-:Y:S05]  /*b870*/  @!P0 BRA `(.L_x_86) ;  /* 0xfffffffc00f08947 */ /* 0x004fea000383ffff */
[----:B------:R-:W-:Y:S05]  /*b880*/  BRA `(.L_x_196) ;  /* 0xffffff8800bc7947 */ /* 0x000fea000383ffff */
.L_x_88:
[----:B------:R-:W-:-:S07]  /*b890*/  MOV R3, UR19 ;  /* 0x0000001300037c02 */ /* 0x000fce0008000f00 */
.L_x_197:
[----:B-1----:R1:W2:Y:S02]  /*b8a0*/  SYNCS.PHASECHK.TRANS64.TRYWAIT P0, [R3+URZ+0x1c8], R2 ;  /* 0x0001c802030075a7 */ /* 0x0022a400080011ff */
[----:B--2---:R-:W-:Y:S05]  /*b8b0*/  @!P0 NANOSLEEP.SYNCS 0x989680 ;  /* 0x009896800000895d */ /* 0x004fea0003900000 */
[----:B------:R-:W2:Y:S02]  /*b8c0*/  @!P0 SYNCS.PHASECHK.TRANS64 P0, [R3+URZ+0x1c8], R2 ;  /* 0x0001c802030085a7 */ /* 0x000ea400080010ff */
[----:B--2---:R-:W-:Y:S05]  /*b8d0*/  @!P0 BRA `(.L_x_197) ;  /* 0xfffffffc00f08947 */ /* 0x004fea000383ffff */
[----:B------:R-:W-:Y:S05]  /*b8e0*/  BRA `(.L_x_198) ;  /* 0xffffff8c00007947 */ /* 0x000fea000383ffff */
.L_x_91:
[----:B------:R-:W-:Y:S07]  /*b8f0*/  MOV R3, UR7 ;  /* 0x0000000700037c02 */ /* 0x000fee0008000f00 */
.L_x_199:
[----:B-1----:R1:W2:Y:S02]  /*b900*/  SYNCS.PHASECHK.TRANS64.TRYWAIT P0, [R3+URZ], R2 ;  /* 0x00000002030075a7 */ /* 0x0022a400080011ff */
[----:B--2---:R-:W-:Y:S05]  /*b910*/  @!P0 NANOSLEEP.SYNCS 0x989680 ;  /* 0x009896800000895d */ /* 0x004fea0003900000 */
[----:B------:R-:W2:Y:S02]  /*b920*/  @!P0 SYNCS.PHASECHK.TRANS64 P0, [R3+URZ], R2 ;  /* 0x00000002030085a7 */ /* 0x000ea400080010ff */
[----:B--2---:R-:W-:Y:S05]  /*b930*/  @!P0 BRA `(.L_x_199) ;  /* 0xfffffffc00f08947 */ /* 0x004fea000383ffff */
[----:B------:R-:W-:Y:S05]  /*b940*/  BRA `(.L_x_90) ;  /* 0xffffff8c00187947 */ /* 0x000fea000383ffff */
.L_x_95:
[----:B------:R-:W-:-:S07]  /*b950*/  MOV R2, UR4 ;  /* 0x0000000400027c02 */ /* 0x000fce0008000f00 */
.L_x_200:
[----:B-1----:R1:W2:Y:S02]  /*b960*/  SYNCS.PHASECHK.TRANS64.TRYWAIT P0, [R2+URZ], R0 ;  /* 0x00000000020075a7 */ /* 0x0022a400080011ff */
[----:B--2---:R-:W-:Y:S05]  /*b970*/  @!P0 NANOSLEEP.SYNCS 0x989680 ;  /* 0x009896800000895d */ /* 0x004fea0003900000 */
[----:B------:R-:W2:Y:S02]  /*b980*/  @!P0 SYNCS.PHASECHK.TRANS64 P0, [R2+URZ], R0 ;  /* 0x00000000020085a7 */ /* 0x000ea400080010ff */
[----:B--2---:R-:W-:Y:S05]  /*b990*/  @!P0 BRA `(.L_x_200) ;  /* 0xfffffffc00f08947 */ /* 0x004fea000383ffff */
[----:B------:R-:W-:Y:S05]  /*b9a0*/  BRA `(.L_x_201) ;  /* 0xffffff8c00d47947 */ /* 0x000fea000383ffff */
.L_x_96:
[----:B------:R-:W-:-:S07]  /*b9b0*/  MOV R2, UR5 ;  /* 0x0000000500027c02 */ /* 0x000fce0008000f00 */
.L_x_202:
[----:B-1----:R1:W2:Y:S02]  /*b9c0*/  SYNCS.PHASECHK.TRANS64.TRYWAIT P0, [R2+URZ], R0 ;  /* 0x00000000020075a7 */ /* 0x0022a400080011ff */
[----:B--2---:R-:W-:Y:S05]  /*b9d0*/  @!P0 NANOSLEEP.SYNCS 0x989680 ;  /* 0x009896800000895d */ /* 0x004fea0003900000 */
[----:B------:R-:W2:Y:S02]  /*b9e0*/  @!P0 SYNCS.PHASECHK.TRANS64 P0, [R2+URZ], R0 ;  /* 0x00000000020085a7 */ /* 0x000ea400080010ff */
[----:B--2---:R-:W-:Y:S05]  /*b9f0*/  @!P0 BRA `(.L_x_202) ;  /* 0xfffffffc00f08947 */ /* 0x004fea000383ffff */
[----:B------:R-:W-:Y:S05]  /*ba00*/  BRA `(.L_x_203) ;  /* 0xffffff8c00e07947 */ /* 0x000fea000383ffff */
.L_x_99:
[----:B------:R-:W-:-:S07]  /*ba10*/  MOV R0, UR14 ;  /* 0x0000000e00007c02 */ /* 0x000fce0008000f00 */
.L_x_204:
[----:B-1----:R1:W2:Y:S02]  /*ba20*/  SYNCS.PHASECHK.TRANS64.TRYWAIT P1, [R0+URZ+0x200], R2 ;  /* 0x00020002000075a7 */ /* 0x0022a400080211ff */
[----:B--2---:R-:W-:Y:S05]  /*ba30*/  @!P1 NANOSLEEP.SYNCS 0x989680 ;  /* 0x009896800000995d */ /* 0x004fea0003900000 */
[----:B------:R-:W2:Y:S02]  /*ba40*/  @!P1 SYNCS.PHASECHK.TRANS64 P1, [R0+URZ+0x200], R2 ;  /* 0x00020002000095a7 */ /* 0x000ea400080210ff */
[----:B--2---:R-:W-:Y:S05]  /*ba50*/  @!P1 BRA `(.L_x_204) ;  /* 0xfffffffc00f09947 */ /* 0x004fea000383ffff */
[----:B------:R-:W-:Y:S05]  /*ba60*/  BRA `(.L_x_205) ;  /* 0xffffff90002c7947 */ /* 0x000fea000383ffff */
.L_x_104:
[----:B-1----:R1:W4:Y:S02]  /*ba70*/  SYNCS.PHASECHK.TRANS64.TRYWAIT P0, [R2+URZ+0x190], R0 ;  /* 0x00019000020075a7 */ /* 0x00232400080011ff */
[----:B----4-:R-:W-:Y:S05]  /*ba80*/  @!P0 NANOSLEEP.SYNCS 0x989680 ;  /* 0x009896800000895d */ /* 0x010fea0003900000 */
[----:B------:R-:W4:Y:S02]  /*ba90*/  @!P0 SYNCS.PHASECHK.TRANS64 P0, [R2+URZ+0x190], R0 ;  /* 0x00019000020085a7 */ /* 0x000f2400080010ff */
[----:B----4-:R-:W-:Y:S05]  /*baa0*/  @!P0 BRA `(.L_x_104) ;  /* 0xfffffffc00f08947 */ /* 0x010fea000383ffff */
[----:B------:R-:W-:Y:S05]  /*bab0*/  BRA `(.L_x_206) ;  /* 0xffffff9400547947 */ /* 0x000fea000383ffff */
.L_x_107:
[----:B------:R-:W-:Y:S07]  /*bac0*/  MOV R2, UR6 ;  /* 0x0000000600027c02 */ /* 0x000fee0008000f00 */
.L_x_207:
[----:B-1----:R1:W2:Y:S02]  /*bad0*/  SYNCS.PHASECHK.TRANS64.TRYWAIT P1, [R2+URZ+0x188], R0 ;  /* 0x00018800020075a7 */ /* 0x0022a400080211ff */
[----:B--2---:R-:W-:Y:S05]  /*bae0*/  @!P1 NANOSLEEP.SYNCS 0x989680 ;  /* 0x009896800000995d */ /* 0x004fea0003900000 */
[----:B------:R-:W2:Y:S02]  /*baf0*/  @!P1 SYNCS.PHASECHK.TRANS64 P1, [R2+URZ+0x188], R0 ;  /* 0x00018800020095a7 */ /* 0x000ea400080210ff */
[----:B--2---:R-:W-:Y:S05]  /*bb00*/  @!P1 BRA `(.L_x_207) ;  /* 0xfffffffc00f09947 */ /* 0x004fea000383ffff */
[----:B------:R-:W-:Y:S05]  /*bb10*/  BRA `(.L_x_106) ;  /* 0xffffff9800c47947 */ /* 0x000fea000383ffff */
.L_x_110:
[----:B------:R-:W-:Y:S07]  /*bb20*/  MOV R3, UR5 ;  /* 0x0000000500037c02 */ /* 0x000fee0008000f00 */
.L_x_208:
[----:B-1----:R1:W2:Y:S02]  /*bb30*/  SYNCS.PHASECHK.TRANS64.TRYWAIT P2, [R3+URZ+0x170], R2 ;  /* 0x00017002030075a7 */ /* 0x0022a400080411ff */
[----:B--2---:R-:W-:Y:S05]  /*bb40*/  @!P2 NANOSLEEP.SYNCS 0x989680 ;  /* 0x009896800000a95d */ /* 0x004fea0003900000 */
[----:B------:R-:W2:Y:S02]  /*bb50*/  @!P2 SYNCS.PHASECHK.TRANS64 P2, [R3+URZ+0x170], R2 ;  /* 0x000170020300a5a7 */ /* 0x000ea400080410ff */
[----:B--2---:R-:W-:Y:S05]  /*bb60*/  @!P2 BRA `(.L_x_208) ;  /* 0xfffffffc00f0a947 */ /* 0x004fea000383ffff */
[----:B------:R-:W-:Y:S05]  /*bb70*/  BRA `(.L_x_209) ;  /* 0xffffff9c00307947 */ /* 0x000fea000383ffff */
.L_x_112:
[----:B------:R-:W-:-:S07]  /*bb80*/  MOV R2, UR4 ;  /* 0x0000000400027c02 */ /* 0x000fce0008000f00 */
.L_x_210:
[----:B--2---:R2:W4:Y:S02]  /*bb90*/  SYNCS.PHASECHK.TRANS64.TRYWAIT P0, [R2+URZ], R0 ;  /* 0x00000000020075a7 */ /* 0x00452400080011ff */
[----:B----4-:R-:W-:Y:S05]  /*bba0*/  @!P0 NANOSLEEP.SYNCS 0x989680 ;  /* 0x009896800000895d */ /* 0x010fea0003900000 */
[----:B------:R-:W4:Y:S02]  /*bbb0*/  @!P0 SYNCS.PHASECHK.TRANS64 P0, [R2+URZ], R0 ;  /* 0x00000000020085a7 */ /* 0x000f2400080010ff */
[----:B----4-:R-:W-:Y:S05]  /*bbc0*/  @!P0 BRA `(.L_x_210) ;  /* 0xfffffffc00f08947 */ /* 0x010fea000383ffff */
[----:B------:R-:W-:Y:S05]  /*bbd0*/  BRA `(.L_x_211) ;  /* 0xffffffa000087947 */ /* 0x000fea000383ffff */
.L_x_114:
[----:B------:R-:W-:Y:S07]  /*bbe0*/  MOV R2, UR4 ;  /* 0x0000000400027c02 */ /* 0x000fee0008000f00 */
.L_x_212:
[----:B-1----:R1:W2:Y:S02]  /*bbf0*/  SYNCS.PHASECHK.TRANS64.TRYWAIT P0, [R2+URZ+0x190], R0 ;  /* 0x00019000020075a7 */ /* 0x0022a400080011ff */
[----:B--2---:R-:W-:Y:S05]  /*bc00*/  @!P0 NANOSLEEP.SYNCS 0x989680 ;  /* 0x009896800000895d */ /* 0x004fea0003900000 */
[----:B------:R-:W2:Y:S02]  /*bc10*/  @!P0 SYNCS.PHASECHK.TRANS64 P0, [R2+URZ+0x190], R0 ;  /* 0x00019000020085a7 */ /* 0x000ea400080010ff */
[----:B--2---:R-:W-:Y:S05]  /*bc20*/  @!P0 BRA `(.L_x_212) ;  /* 0xfffffffc00f08947 */ /* 0x004fea000383ffff */
[----:B------:R-:W-:Y:S05]  /*bc30*/  BRA `(.L_x_213) ;  /* 0xffffffa000a07947 */ /* 0x000fea000383ffff */
.L_x_124:
[----:B--2---:R2:W4:Y:S02]  /*bc40*/  SYNCS.PHASECHK.TRANS64.TRYWAIT P0, [R9+URZ+0x160], R2 ;  /* 0x00016002090075a7 */ /* 0x00452400080011ff */
[----:B----4-:R-:W-:Y:S05]  /*bc50*/  @!P0 NANOSLEEP.SYNCS 0x989680 ;  /* 0x009896800000895d */ /* 0x010fea0003900000 */
[----:B------:R-:W4:Y:S02]  /*bc60*/  @!P0 SYNCS.PHASECHK.TRANS64 P0, [R9+URZ+0x160], R2 ;  /* 0x00016002090085a7 */ /* 0x000f2400080010ff */
[----:B----4-:R-:W-:Y:S05]  /*bc70*/  @!P0 BRA `(.L_x_124) ;  /* 0xfffffffc00f08947 */ /* 0x010fea000383ffff */
[----:B------:R-:W-:Y:S05]  /*bc80*/  BRA `(.L_x_123) ;  /* 0xffffffb000e87947 */ /* 0x000fea000383ffff */
.L_x_126:
[----:B-1----:R1:W4:Y:S02]  /*bc90*/  SYNCS.PHASECHK.TRANS64.TRYWAIT P1, [R7+URZ+0x1b0], R6 ;  /* 0x0001b006070075a7 */ /* 0x00232400080211ff */
[----:B----4-:R-:W-:Y:S05]  /*bca0*/  @!P1 NANOSLEEP.SYNCS 0x989680 ;  /* 0x009896800000995d */ /* 0x010fea0003900000 */
[----:B------:R-:W4:Y:S02]  /*bcb0*/  @!P1 SYNCS.PHASECHK.TRANS64 P1, [R7+URZ+0x1b0], R6 ;  /* 0x0001b006070095a7 */ /* 0x000f2400080210ff */
[----:B----4-:R-:W-:Y:S05]  /*bcc0*/  @!P1 BRA `(.L_x_126) ;  /* 0xfffffffc00f09947 */ /* 0x010fea000383ffff */
[----:B------:R-:W-:Y:S05]  /*bcd0*/  BRA `(.L_x_125) ;  /* 0xffffffb800247947 */ /* 0x000fea000383ffff */
        .weak           $__internal_0_$__cuda_sm10x_tcgen05_guardrail_trap_col_being_dealloced_not_returned_by_alloc
        .type           $__internal_0_$__cuda_sm10x_tcgen05_guardrail_trap_col_being_dealloced_not_returned_by_alloc,@function
        .size           $__internal_0_$__cuda_sm10x_tcgen05_guardrail_trap_col_being_dealloced_not_returned_by_alloc,($__internal_1_$__cuda_sm10x_tcgen05_guardrail_trap_phase_invalid_during_alloc - $__internal_0_$__cuda_sm10x_tcgen05_guardrail_trap_col_being_dealloced_not_returned_by_alloc)
$__internal_0_$__cuda_sm10x_tcgen05_guardrail_trap_col_being_dealloced_not_returned_by_alloc:
[----:B------:R-:W-:Y:S05]  /*bce0*/  BPT.TRAP 0x1 ;  /* 0x000000040000795c */ /* 0x000fea0000300000 */
[----:B------:R-:W-:-:S04]  /*bcf0*/  HFMA2 R3, -RZ, RZ, 0, 0 ;  /* 0x00000000ff037431 */ /* 0x000fc800000001ff */
[----:B------:R-:W-:Y:S05]  /*bd00*/  RET.REL.NODEC R2 `(_ZN7cutlass13device_kernelINS_4gemm6kernel13GemmUniversalIN4cute5tupleIJiiiiEEENS1_10collective13CollectiveMmaINS1_35MainloopSm100TmaUmmaWarpSpecializedILi22ELi2ELi3ENS5_IJNS4_1CILi2EEENSA_ILi1EEESC_EEEEENS5_IJNSA_ILi256EEENSA_ILi160EEENSA_ILi16EEEEEENS_10bfloat16_tENS5_IJlSC_lEEESJ_SK_NS4_8TiledMMAINS4_8MMA_AtomIJNS4_26SM100_MMA_F16BF16_2x1SM_SSISJ_SJ_fLi256ELi160ELNS4_4UMMA5MajorE0ELSP_0ELNSO_7ScaleInE0ELSQ_0EEEEEENS4_6LayoutINS5_IJSC_SC_SC_EEENS5_IJNSA_ILi0EEESV_SV_EEEEENS5_IJNS4_10UnderscoreESY_SY_EEEEENS4_18SM100_TMA_2SM_LOADENS4_14ComposedLayoutINS4_7SwizzleILi1ELi4ELi3EEENS4_18smem_ptr_flag_bitsILi16EEENST_INS5_IJNSA_ILi8EEESH_EEENS5_IJSH_SC_EEEEEEEvNS4_8identityES11_S1B_vS1C_EENS_8epilogue10collective18CollectiveEpilogueINS1E_23Sm100TmaWarpSpecializedILi2ELi1ELi160ELb1ELb0EEEJNS5_IJNSA_ILi128EEESG_SH_EEENS5_IJNST_IS1J_SC_EENST_ISG_SC_EEEEESJ_SK_SJ_SK_NS1E_6fusion15FusionCallbacksIS1I_NS1O_17LinearCombinationISJ_fSJ_fLNS_15FloatRoundStyleE2EEES1K_S1N_JEEENS4_5SM1004TMEM4LOAD26SM100_TMEM_LOAD_32dp32b32xENS4_13SM90_TMA_LOADENS12_INS13_ILi2ELi4ELi3EEES16_NST_INS5_IJS17_NSA_ILi32EEEEEENS5_IJS20_SC_EEEEEEENS4_39AutoVectorizingCopyWithAssumedAlignmentILi128EEENS4_14SM90_TMA_STOREES24_S26_S26_EEEvvEEEEvNT_6ParamsE) ;  /* 0xffffff4002bc7950 */ /* 0x000fea0003c3ffff */
        .weak           $__internal_1_$__cuda_sm10x_tcgen05_guardrail_trap_phase_invalid_during_alloc
        .type           $__internal_1_$__cuda_sm10x_tcgen05_guardrail_trap_phase_invalid_during_alloc,@function
        .size           $__internal_1_$__cuda_sm10x_tcgen05_guardrail_trap_phase_invalid_during_alloc,($__internal_2_$__cuda_sm10x_tcgen05_guardrail_trap_unallocated_columns_being_dealloced - $__internal_1_$__cuda_sm10x_tcgen05_guardrail_trap_phase_invalid_during_alloc)
$__internal_1_$__cuda_sm10x_tcgen05_guardrail_trap_phase_invalid_during_alloc:
[----:B------:R-:W-:Y:S05]  /*bd10*/  BPT.TRAP 0x1 ;  /* 0x000000040000795c */ /* 0x000fea0000300000 */
[----:B------:R-:W-:-:S04]  /*bd20*/  MOV R3, 0x0 ;  /* 0x0000000000037802 */ /* 0x000fc80000000f00 */
[----:B------:R-:W-:Y:S05]  /*bd30*/  RET.REL.NODEC R2 `(_ZN7cutlass13device_kernelINS_4gemm6kernel13GemmUniversalIN4cute5tupleIJiiiiEEENS1_10collective13CollectiveMmaINS1_35MainloopSm100TmaUmmaWarpSpecializedILi22ELi2ELi3ENS5_IJNS4_1CILi2EEENSA_ILi1EEESC_EEEEENS5_IJNSA_ILi256EEENSA_ILi160EEENSA_ILi16EEEEEENS_10bfloat16_tENS5_IJlSC_lEEESJ_SK_NS4_8TiledMMAINS4_8MMA_AtomIJNS4_26SM100_MMA_F16BF16_2x1SM_SSISJ_SJ_fLi256ELi160ELNS4_4UMMA5MajorE0ELSP_0ELNSO_7ScaleInE0ELSQ_0EEEEEENS4_6LayoutINS5_IJSC_SC_SC_EEENS5_IJNSA_ILi0EEESV_SV_EEEEENS5_IJNS4_10UnderscoreESY_SY_EEEEENS4_18SM100_TMA_2SM_LOADENS4_14ComposedLayoutINS4_7SwizzleILi1ELi4ELi3EEENS4_18smem_ptr_flag_bitsILi16EEENST_INS5_IJNSA_ILi8EEESH_EEENS5_IJSH_SC_EEEEEEEvNS4_8identityES11_S1B_vS1C_EENS_8epilogue10collective18CollectiveEpilogueINS1E_23Sm100TmaWarpSpecializedILi2ELi1ELi160ELb1ELb0EEEJNS5_IJNSA_ILi128EEESG_SH_EEENS5_IJNST_IS1J_SC_EENST_ISG_SC_EEEEESJ_SK_SJ_SK_NS1E_6fusion15FusionCallbacksIS1I_NS1O_17LinearCombinationISJ_fSJ_fLNS_15FloatRoundStyleE2EEES1K_S1N_JEEENS4_5SM1004TMEM4LOAD26SM100_TMEM_LOAD_32dp32b32xENS4_13SM90_TMA_LOADENS12_INS13_ILi2ELi4ELi3EEES16_NST_INS5_IJS17_NSA_ILi32EEEEEENS5_IJS20_SC_EEEEEEENS4_39AutoVectorizingCopyWithAssumedAlignmentILi128EEENS4_14SM90_TMA_STOREES24_S26_S26_EEEvvEEEEvNT_6ParamsE) ;  /* 0xffffff4002b07950 */ /* 0x000fea0003c3ffff */
        .weak           $__internal_2_$__cuda_sm10x_tcgen05_guardrail_trap_unallocated_columns_being_dealloced
        .type           $__internal_2_$__cuda_sm10x_tcgen05_guardrail_trap_unallocated_columns_being_dealloced,@function
        .size           $__internal_2_$__cuda_sm10x_tcgen05_guardrail_trap_unallocated_columns_being_dealloced,(.L_x_215 - $__internal_2_$__cuda_sm10x_tcgen05_guardrail_trap_unallocated_columns_being_dealloced)
$__internal_2_$__cuda_sm10x_tcgen05_guardrail_trap_unallocated_columns_being_dealloced:
[----:B------:R-:W-:Y:S05]  /*bd40*/  BPT.TRAP 0x1 ;  /* 0x000000040000795c */ /* 0x000fea0000300000 */
[----:B------:R-:W-:-:S04]  /*bd50*/  HFMA2 R3, -RZ, RZ, 0, 0 ;  /* 0x00000000ff037431 */ /* 0x000fc800000001ff */
[----:B------:R-:W-:Y:S05]  /*bd60*/  RET.REL.NODEC R2 `(_ZN7cutlass13device_kernelINS_4gemm6kernel13GemmUniversalIN4cute5tupleIJiiiiEEENS1_10collective13CollectiveMmaINS1_35MainloopSm100TmaUmmaWarpSpecializedILi22ELi2ELi3ENS5_IJNS4_1CILi2EEENSA_ILi1EEESC_EEEEENS5_IJNSA_ILi256EEENSA_ILi160EEENSA_ILi16EEEEEENS_10bfloat16_tENS5_IJlSC_lEEESJ_SK_NS4_8TiledMMAINS4_8MMA_AtomIJNS4_26SM100_MMA_F16BF16_2x1SM_SSISJ_SJ_fLi256ELi160ELNS4_4UMMA5MajorE0ELSP_0ELNSO_7ScaleInE0ELSQ_0EEEEEENS4_6LayoutINS5_IJSC_SC_SC_EEENS5_IJNSA_ILi0EEESV_SV_EEEEENS5_IJNS4_10UnderscoreESY_SY_EEEEENS4_18SM100_TMA_2SM_LOADENS4_14ComposedLayoutINS4_7SwizzleILi1ELi4ELi3EEENS4_18smem_ptr_flag_bitsILi16EEENST_INS5_IJNSA_ILi8EEESH_EEENS5_IJSH_SC_EEEEEEEvNS4_8identityES11_S1B_vS1C_EENS_8epilogue10collective18CollectiveEpilogueINS1E_23Sm100TmaWarpSpecializedILi2ELi1ELi160ELb1ELb0EEEJNS5_IJNSA_ILi128EEESG_SH_EEENS5_IJNST_IS1J_SC_EENST_ISG_SC_EEEEESJ_SK_SJ_SK_NS1E_6fusion15FusionCallbacksIS1I_NS1O_17LinearCombinationISJ_fSJ_fLNS_15FloatRoundStyleE2EEES1K_S1N_JEEENS4_5SM1004TMEM4LOAD26SM100_TMEM_LOAD_32dp32b32xENS4_13SM90_TMA_LOADENS12_INS13_ILi2ELi4ELi3EEES16_NST_INS5_IJS17_NSA_ILi32EEEEEENS5_IJS20_SC_EEEEEEENS4_39AutoVectorizingCopyWithAssumedAlignmentILi128EEENS4_14SM90_TMA_STOREES24_S26_S26_EEEvvEEEEvNT_6ParamsE) ;  /* 0xffffff4002a47950 */ /* 0x000fea0003c3ffff */
.L_x_214:
[----:B------:R-:W-:-:S00]  /*bd70*/  BRA `(.L_x_214) ;  /* 0xfffffffc00fc7947 */ /* 0x000fc0000383ffff */
[----:B------:R-:W-:-:S00]  /*bd80*/  NOP ;  /* 0x0000000000007918 */ /* 0x000fc00000000000 */
[----:B------:R-:W-:-:S00]  /*bd90*/  NOP ;  /* 0x0000000000007918 */ /* 0x000fc00000000000 */
[----:B------:R-:W-:-:S00]  /*bda0*/  NOP ;  /* 0x0000000000007918 */ /* 0x000fc00000000000 */
[----:B------:R-:W-:-:S00]  /*bdb0*/  NOP ;  /* 0x0000000000007918 */ /* 0x000fc00000000000 */
[----:B------:R-:W-:-:S00]  /*bdc0*/  NOP ;  /* 0x0000000000007918 */ /* 0x000fc00000000000 */
[----:B------:R-:W-:-:S00]  /*bdd0*/  NOP ;  /* 0x0000000000007918 */ /* 0x000fc00000000000 */
[----:B------:R-:W-:-:S00]  /*bde0*/  NOP ;  /* 0x0000000000007918 */ /* 0x000fc00000000000 */
[----:B------:R-:W-:-:S00]  /*bdf0*/  NOP ;  /* 0x0000000000007918 */ /* 0x000fc00000000000 */
.L_x_215:


//--------------------- .nv.global.init           --------------------------
	.section	.nv.global.init,"aw",@progbits
.nv.global.init:
	.type		$str$27,@object
	.size		$str$27,($str$28 - $str$27)
$str$27:
        /*0000*/ 	.byte	0x28, 0x61, 0x64, 0x64, 0x72, 0x65, 0x73, 0x73, 0x20, 0x26, 0x20, 0x6d, 0x61, 0x73, 0x6b, 0x29
        /*0010*/ 	.byte	0x20, 0x3d, 0x3d, 0x20, 0x30, 0x00
	.type		$str$28,@object
	.size		$str$28,($str$26 - $str$28)
$str$28:
        /*0016*/ 	.byte	0x2f, 0x74, 0x6d, 0x70, 0x2f, 0x63, 0x75, 0x74, 0x6c, 0x61, 0x73, 0x73, 0x5f, 0x73, 0x77, 0x65
        /*0026*/ 	.byte	0x65, 0x70, 0x5f, 0x73, 0x72, 0x63, 0x2f, 0x69, 0x6e, 0x63, 0x6c, 0x75, 0x64, 0x65, 0x2f, 0x63
        /*0036*/ 	.byte	0x75, 0x74, 0x65, 0x2f, 0x70, 0x6f, 0x69, 0x6e, 0x74, 0x65, 0x72, 0x5f, 0x66, 0x6c, 0x61, 0x67
        /*0046*/ 	.byte	0x67, 0x65, 0x64, 0x2e, 0x68, 0x70, 0x70, 0x00
	.type		$str$26,@object
	.size		$str$26,($str$25 - $str$26)
$str$26:
        /*004e*/ 	.byte	0x2f, 0x74, 0x6d, 0x70, 0x2f, 0x63, 0x75, 0x74, 0x6c, 0x61, 0x73, 0x73, 0x5f, 0x73, 0x77, 0x65
        /*005e*/ 	.byte	0x65, 0x70, 0x5f, 0x73, 0x72, 0x63, 0x2f, 0x69, 0x6e, 0x63, 0x6c, 0x75, 0x64, 0x65, 0x2f, 0x63
        /*006e*/ 	.byte	0x75, 0x74, 0x65, 0x2f, 0x61, 0x74, 0x6f, 0x6d, 0x2f, 0x63, 0x6f, 0x70, 0x79, 0x5f, 0x74, 0x72
        /*007e*/ 	.byte	0x61, 0x69, 0x74, 0x73, 0x5f, 0x73, 0x6d, 0x31, 0x30, 0x30, 0x2e, 0x68, 0x70, 0x70, 0x00
	.type		$str$25,@object
	.size		$str$25,(__unnamed_1 - $str$25)
$str$25:
        /*008d*/ 	.byte	0x28, 0x28, 0x75, 0x69, 0x6e, 0x74, 0x33, 0x32, 0x5f, 0x74, 0x28, 0x74, 0x68, 0x72, 0x65, 0x61
        /*009d*/ 	.byte	0x64, 0x49, 0x64, 0x78, 0x2e, 0x78, 0x29, 0x20, 0x2f, 0x20, 0x33, 0x32, 0x29, 0x20, 0x25, 0x20
        /*00ad*/ 	.byte	0x34, 0x29, 0x20, 0x3d, 0x3d, 0x20, 0x28, 0x28, 0x28, 0x74, 0x6d, 0x65, 0x6d, 0x5f, 0x61, 0x64
        /*00bd*/ 	.byte	0x64, 0x72, 0x20, 0x3e, 0x3e, 0x20, 0x31, 0x36, 0x29, 0x20, 0x2f, 0x20, 0x33, 0x32, 0x29, 0x20
        /*00cd*/ 	.byte	0x25, 0x20, 0x34, 0x29, 0x00
	.type		__unnamed_1,@object
	.size		__unnamed_1,(__unnamed_2 - __unnamed_1)
__unnamed_1:
        /* <DEDUP_REMOVED lines=25> */
        /*0262*/ 	.byte	0x3a, 0x43, 0x3c, 0x32, 0x30, 0x34, 0x38, 0x30, 0x3e, 0x3e, 0x3e, 0x3e, 0x5d, 0x00
	.type		__unnamed_2,@object
	.size		__unnamed_2,(.L_2 - __unnamed_2)
__unnamed_2:
        /* <DEDUP_REMOVED lines=43> */
.L_2:


//--------------------- .nv.shared._ZN7cutlass13device_kernelINS_4gemm6kernel13GemmUniversalIN4cute5tupleIJiiiiEEENS1_10collective13CollectiveMmaINS1_35MainloopSm100TmaUmmaWarpSpecializedILi22ELi2ELi3ENS5_IJNS4_1CILi2EEENSA_ILi1EEESC_EEEEENS5_IJNSA_ILi256EEENSA_ILi160EEENSA_ILi16EEEEEENS_10bfloat16_tENS5_IJlSC_lEEESJ_SK_NS4_8TiledMMAINS4_8MMA_AtomIJNS4_26SM100_MMA_F16BF16_2x1SM_SSISJ_SJ_fLi256ELi160ELNS4_4UMMA5MajorE0ELSP_0ELNSO_7ScaleInE0ELSQ_0EEEEEENS4_6LayoutINS5_IJSC_SC_SC_EEENS5_IJNSA_ILi0EEESV_SV_EEEEENS5_IJNS4_10UnderscoreESY_SY_EEEEENS4_18SM100_TMA_2SM_LOADENS4_14ComposedLayoutINS4_7SwizzleILi1ELi4ELi3EEENS4_18smem_ptr_flag_bitsILi16EEENST_INS5_IJNSA_ILi8EEESH_EEENS5_IJSH_SC_EEEEEEEvNS4_8identityES11_S1B_vS1C_EENS_8epilogue10collective18CollectiveEpilogueINS1E_23Sm100TmaWarpSpecializedILi2ELi1ELi160ELb1ELb0EEEJNS5_IJNSA_ILi128EEESG_SH_EEENS5_IJNST_IS1J_SC_EENST_ISG_SC_EEEEESJ_SK_SJ_SK_NS1E_6fusion15FusionCallbacksIS1I_NS1O_17LinearCombinationISJ_fSJ_fLNS_15FloatRoundStyleE2EEES1K_S1N_JEEENS4_5SM1004TMEM4LOAD26SM100_TMEM_LOAD_32dp32b32xENS4_13SM90_TMA_LOADENS12_INS13_ILi2ELi4ELi3EEES16_NST_INS5_IJS17_NSA_ILi32EEEEEENS5_IJS20_SC_EEEEEEENS4_39AutoVectorizingCopyWithAssumedAlignmentILi128EEENS4_14SM90_TMA_STOREES24_S26_S26_EEEvvEEEEvNT_6ParamsE --------------------------
	.section	.nv.shared._ZN7cutlass13device_kernelINS_4gemm6kernel13GemmUniversalIN4cute5tupleIJiiiiEEENS1_10collective13CollectiveMmaINS1_35MainloopSm100TmaUmmaWarpSpecializedILi22ELi2ELi3ENS5_IJNS4_1CILi2EEENSA_ILi1EEESC_EEEEENS5_IJNSA_ILi256EEENSA_ILi160EEENSA_ILi16EEEEEENS_10bfloat16_tENS5_IJlSC_lEEESJ_SK_NS4_8TiledMMAINS4_8MMA_AtomIJNS4_26SM100_MMA_F16BF16_2x1SM_SSISJ_SJ_fLi256ELi160ELNS4_4UMMA5MajorE0ELSP_0ELNSO_7ScaleInE0ELSQ_0EEEEEENS4_6LayoutINS5_IJSC_SC_SC_EEENS5_IJNSA_ILi0EEESV_SV_EEEEENS5_IJNS4_10UnderscoreESY_SY_EEEEENS4_18SM100_TMA_2SM_LOADENS4_14ComposedLayoutINS4_7SwizzleILi1ELi4ELi3EEENS4_18smem_ptr_flag_bitsILi16EEENST_INS5_IJNSA_ILi8EEESH_EEENS5_IJSH_SC_EEEEEEEvNS4_8identityES11_S1B_vS1C_EENS_8epilogue10collective18CollectiveEpilogueINS1E_23Sm100TmaWarpSpecializedILi2ELi1ELi160ELb1ELb0EEEJNS5_IJNSA_ILi128EEESG_SH_EEENS5_IJNST_IS1J_SC_EENST_ISG_SC_EEEEESJ_SK_SJ_SK_NS1E_6fusion15FusionCallbacksIS1I_NS1O_17LinearCombinationISJ_fSJ_fLNS_15FloatRoundStyleE2EEES1K_S1N_JEEENS4_5SM1004TMEM4LOAD26SM100_TMEM_LOAD_32dp32b32xENS4_13SM90_TMA_LOADENS12_INS13_ILi2ELi4ELi3EEES16_NST_INS5_IJS17_NSA_ILi32EEEEEENS5_IJS20_SC_EEEEEEENS4_39AutoVectorizingCopyWithAssumedAlignmentILi128EEENS4_14SM90_TMA_STOREES24_S26_S26_EEEvvEEEEvNT_6ParamsE,"aw",@nobits
	.sectionflags	@""
	.align	16
	.zero		1024


//--------------------- .nv.shared.reserved.0     --------------------------
	.section	.nv.shared.reserved.0,"aw",@nobits
	.weak		__nv_reservedSMEM_offset_0_alias
	.size		__nv_reservedSMEM_offset_0_alias, 0, 64
	.other		__nv_reservedSMEM_offset_0_alias,@"STO_CUDA_RESERVED_SHARED STV_DEFAULT"
__nv_reservedSMEM_offset_0_alias:
	.zero		0
.nv.shared.reserved.0:
	.zero		64
	.weak		__nv_reservedSMEM_tcgen05_partition
	.type		__nv_reservedSMEM_tcgen05_partition,@object
	.size		__nv_reservedSMEM_tcgen05_partition,(.L_0 - __nv_reservedSMEM_tcgen05_partition)
__nv_reservedSMEM_tcgen05_partition:
	.zero		32
.L_0:


//--------------------- .nv.global                --------------------------
	.section	.nv.global,"aw",@nobits
.nv.global:
	.type		_ZN40_INTERNAL_fc880085_4_k_cu_8ac946f9_219624cute1_E,@object
	.size		_ZN40_INTERNAL_fc880085_4_k_cu_8ac946f9_219624cute1_E,(_ZN40_INTERNAL_fc880085_4_k_cu_8ac946f9_219624cuda3std3__45__cpo6cbeginE - _ZN40_INTERNAL_fc880085_4_k_cu_8ac946f9_219624cute1_E)
_ZN40_INTERNAL_fc880085_4_k_cu_8ac946f9_219624cute1_E:
	.zero		1
	.type		_ZN40_INTERNAL_fc880085_4_k_cu_8ac946f9_219624cuda3std3__45__cpo6cbeginE,@object
	.size		_ZN40_INTERNAL_fc880085_4_k_cu_8ac946f9_219624cuda3std3__45__cpo6cbeginE,(_ZN40_INTERNAL_fc880085_4_k_cu_8ac946f9_219624cuda3std3__48in_placeE - _ZN40_INTERNAL_fc880085_4_k_cu_8ac946f9_219624cuda3std3__45__cpo6cbeginE)
_ZN40_INTERNAL_fc880085_4_k_cu_8ac946f9_219624cuda3std3__45__cpo6cbeginE:
	.zero		1
	.type		_ZN40_INTERNAL_fc880085_4_k_cu_8ac946f9_219624cuda3std3__48in_placeE,@object
	.size		_ZN40_INTERNAL_fc880085_4_k_cu_8ac946f9_219624cuda3std3__48in_placeE,(_ZN40_INTERNAL_fc880085_4_k_cu_8ac946f9_219624cuda3std6ranges3__45__cpo9iter_moveE - _ZN40_INTERNAL_fc880085_4_k_cu_8ac946f9_219624cuda3std3__48in_placeE)
_ZN40_INTERNAL_fc880085_4_k_cu_8ac946f9_219624cuda3std3__48in_placeE:
	.zero		1
	.type		_ZN40_INTERNAL_fc880085_4_k_cu_8ac946f9_219624cuda3std6ranges3__45__cpo9iter_moveE,@object
	.size		_ZN40_INTERNAL_fc880085_4_k_cu_8ac946f9_219624cuda3std6ranges3__45__cpo9iter_moveE,(_ZN40_INTERNAL_fc880085_4_k_cu_8ac946f9_219624cuda3std3__45__cpo5beginE - _ZN40_INTERNAL_fc880085_4_k_cu_8ac946f9_219624cuda3std6ranges3__45__cpo9iter_moveE)
_ZN40_INTERNAL_fc880085_4_k_cu_8ac946f9_219624cuda3std6ranges3__45__cpo9iter_moveE:
	.zero		1
	.type		_ZN40_INTERNAL_fc880085_4_k_cu_8ac946f9_219624cuda3std3__45__cpo5beginE,@object
	.size		_ZN40_INTERNAL_fc880085_4_k_cu_8ac946f9_219624cuda3std3__45__cpo5beginE,(_ZN40_INTERNAL_fc880085_4_k_cu_8ac946f9_219624cuda3std3__442_GLOBAL__N__fc880085_4_k_cu_8ac946f9_219626ignoreE - _ZN40_INTERNAL_fc880085_4_k_cu_8ac946f9_219624cuda3std3__45__cpo5beginE)
_ZN40_INTERNAL_fc880085_4_k_cu_8ac946f9_219624cuda3std3__45__cpo5beginE:
	.zero		1
	.type		_ZN40_INTERNAL_fc880085_4_k_cu_8ac946f9_219624cuda3std3__442_GLOBAL__N__fc880085_4_k_cu_8ac946f9_219626ignoreE,@object
	.size		_ZN40_INTERNAL_fc880085_4_k_cu_8ac946f9_219624cuda3std3__442_GLOBAL__N__fc880085_4_k_cu_8ac946f9_219626ignoreE,(_ZN40_INTERNAL_fc880085_4_k_cu_8ac946f9_219624cute7productE - _ZN40_INTERNAL_fc880085_4_k_cu_8ac946f9_219624cuda3std3__442_GLOBAL__N__fc880085_4_k_cu_8ac946f9_219626ignoreE)
_ZN40_INTERNAL_fc880085_4_k_cu_8ac946f9_219624cuda3std3__442_GLOBAL__N__fc880085_4_k_cu_8ac946f9_219626ignoreE:
	.zero		1
	.type		_ZN40_INTERNAL_fc880085_4_k_cu_8ac946f9_219624cute7productE,@object
	.size		_ZN40_INTERNAL_fc880085_4_k_cu_8ac946f9_219624cute7productE,(_ZN40_INTERNAL_fc880085_4_k_cu_8ac946f9_219624cuda3std3__45__cpo3endE - _ZN40_INTERNAL_fc880085_4_k_cu_8ac946f9_219624cute7productE)
_ZN40_INTERNAL_fc880085_4_k_cu_8ac946f9_219624cute7productE:
	.zero		1
	.type		_ZN40_INTERNAL_fc880085_4_k_cu_8ac946f9_219624cuda3std3__45__cpo3endE,@object
	.size		_ZN40_INTERNAL_fc880085_4_k_cu_8ac946f9_219624cuda3std3__45__cpo3endE,(_ZN40_INTERNAL_fc880085_4_k_cu_8ac946f9_219624cuda3std3__419piecewise_constructE - _ZN40_INTERNAL_fc880085_4_k_cu_8ac946f9_219624cuda3std3__45__cpo3endE)
_ZN40_INTERNAL_fc880085_4_k_cu_8ac946f9_219624cuda3std3__45__cpo3endE:
	.zero		1
	.type		_ZN40_INTERNAL_fc880085_4_k_cu_8ac946f9_219624cuda3std3__419piecewise_constructE,@object
	.size		_ZN40_INTERNAL_fc880085_4_k_cu_8ac946f9_219624cuda3std3__419piecewise_constructE,(_ZN40_INTERNAL_fc880085_4_k_cu_8ac946f9_219624cuda3std3__45__cpo4cendE - _ZN40_INTERNAL_fc880085_4_k_cu_8ac946f9_219624cuda3std3__419piecewise_constructE)
_ZN40_INTERNAL_fc880085_4_k_cu_8ac946f9_219624cuda3std3__419piecewise_constructE:
	.zero		1
	.type		_ZN40_INTERNAL_fc880085_4_k_cu_8ac946f9_219624cuda3std3__45__cpo4cendE,@object
	.size		_ZN40_INTERNAL_fc880085_4_k_cu_8ac946f9_219624cuda3std3__45__cpo4cendE,(_ZN40_INTERNAL_fc880085_4_k_cu_8ac946f9_219624cuda3std6ranges3__45__cpo4swapE - _ZN40_INTERNAL_fc880085_4_k_cu_8ac946f9_219624cuda3std3__45__cpo4cendE)
_ZN40_INTERNAL_fc880085_4_k_cu_8ac946f9_219624cuda3std3__45__cpo4cendE:
	.zero		1
	.type		_ZN40_INTERNAL_fc880085_4_k_cu_8ac946f9_219624cuda3std6ranges3__45__cpo4swapE,@object
	.size		_ZN40_INTERNAL_fc880085_4_k_cu_8ac946f9_219624cuda3std6ranges3__45__cpo4swapE,(.L_10 - _ZN40_INTERNAL_fc880085_4_k_cu_8ac946f9_219624cuda3std6ranges3__45__cpo4swapE)
_ZN40_INTERNAL_fc880085_4_k_cu_8ac946f9_219624cuda3std6ranges3__45__cpo4swapE:
	.zero		1
.L_10:


//--------------------- .nv.constant0._ZN7cutlass13device_kernelINS_4gemm6kernel13GemmUniversalIN4cute5tupleIJiiiiEEENS1_10collective13CollectiveMmaINS1_35MainloopSm100TmaUmmaWarpSpecializedILi22ELi2ELi3ENS5_IJNS4_1CILi2EEENSA_ILi1EEESC_EEEEENS5_IJNSA_ILi256EEENSA_ILi160EEENSA_ILi16EEEEEENS_10bfloat16_tENS5_IJlSC_lEEESJ_SK_NS4_8TiledMMAINS4_8MMA_AtomIJNS4_26SM100_MMA_F16BF16_2x1SM_SSISJ_SJ_fLi256ELi160ELNS4_4UMMA5MajorE0ELSP_0ELNSO_7ScaleInE0ELSQ_0EEEEEENS4_6LayoutINS5_IJSC_SC_SC_EEENS5_IJNSA_ILi0EEESV_SV_EEEEENS5_IJNS4_10UnderscoreESY_SY_EEEEENS4_18SM100_TMA_2SM_LOADENS4_14ComposedLayoutINS4_7SwizzleILi1ELi4ELi3EEENS4_18smem_ptr_flag_bitsILi16EEENST_INS5_IJNSA_ILi8EEESH_EEENS5_IJSH_SC_EEEEEEEvNS4_8identityES11_S1B_vS1C_EENS_8epilogue10collective18CollectiveEpilogueINS1E_23Sm100TmaWarpSpecializedILi2ELi1ELi160ELb1ELb0EEEJNS5_IJNSA_ILi128EEESG_SH_EEENS5_IJNST_IS1J_SC_EENST_ISG_SC_EEEEESJ_SK_SJ_SK_NS1E_6fusion15FusionCallbacksIS1I_NS1O_17LinearCombinationISJ_fSJ_fLNS_15FloatRoundStyleE2EEES1K_S1N_JEEENS4_5SM1004TMEM4LOAD26SM100_TMEM_LOAD_32dp32b32xENS4_13SM90_TMA_LOADENS12_INS13_ILi2ELi4ELi3EEES16_NST_INS5_IJS17_NSA_ILi32EEEEEENS5_IJS20_SC_EEEEEEENS4_39AutoVectorizingCopyWithAssumedAlignmentILi128EEENS4_14SM90_TMA_STOREES24_S26_S26_EEEvvEEEEvNT_6ParamsE --------------------------
	.section	.nv.constant0._ZN7cutlass13device_kernelINS_4gemm6kernel13GemmUniversalIN4cute5tupleIJiiiiEEENS1_10collective13CollectiveMmaINS1_35MainloopSm100TmaUmmaWarpSpecializedILi22ELi2ELi3ENS5_IJNS4_1CILi2EEENSA_ILi1EEESC_EEEEENS5_IJNSA_ILi256EEENSA_ILi160EEENSA_ILi16EEEEEENS_10bfloat16_tENS5_IJlSC_lEEESJ_SK_NS4_8TiledMMAINS4_8MMA_AtomIJNS4_26SM100_MMA_F16BF16_2x1SM_SSISJ_SJ_fLi256ELi160ELNS4_4UMMA5MajorE0ELSP_0ELNSO_7ScaleInE0ELSQ_0EEEEEENS4_6LayoutINS5_IJSC_SC_SC_EEENS5_IJNSA_ILi0EEESV_SV_EEEEENS5_IJNS4_10UnderscoreESY_SY_EEEEENS4_18SM100_TMA_2SM_LOADENS4_14ComposedLayoutINS4_7SwizzleILi1ELi4ELi3EEENS4_18smem_ptr_flag_bitsILi16EEENST_INS5_IJNSA_ILi8EEESH_EEENS5_IJSH_SC_EEEEEEEvNS4_8identityES11_S1B_vS1C_EENS_8epilogue10collective18CollectiveEpilogueINS1E_23Sm100TmaWarpSpecializedILi2ELi1ELi160ELb1ELb0EEEJNS5_IJNSA_ILi128EEESG_SH_EEENS5_IJNST_IS1J_SC_EENST_ISG_SC_EEEEESJ_SK_SJ_SK_NS1E_6fusion15FusionCallbacksIS1I_NS1O_17LinearCombinationISJ_fSJ_fLNS_15FloatRoundStyleE2EEES1K_S1N_JEEENS4_5SM1004TMEM4LOAD26SM100_TMEM_LOAD_32dp32b32xENS4_13SM90_TMA_LOADENS12_INS13_ILi2ELi4ELi3EEES16_NST_INS5_IJS17_NSA_ILi32EEEEEENS5_IJS20_SC_EEEEEEENS4_39AutoVectorizingCopyWithAssumedAlignmentILi128EEENS4_14SM90_TMA_STOREES24_S26_S26_EEEvvEEEEvNT_6ParamsE,"a",@progbits
	.sectionflags	@""
	.align	4
.nv.constant0._ZN7cutlass13device_kernelINS_4gemm6kernel13GemmUniversalIN4cute5tupleIJiiiiEEENS1_10collective13CollectiveMmaINS1_35MainloopSm100TmaUmmaWarpSpecializedILi22ELi2ELi3ENS5_IJNS4_1CILi2EEENSA_ILi1EEESC_EEEEENS5_IJNSA_ILi256EEENSA_ILi160EEENSA_ILi16EEEEEENS_10bfloat16_tENS5_IJlSC_lEEESJ_SK_NS4_8TiledMMAINS4_8MMA_AtomIJNS4_26SM100_MMA_F16BF16_2x1SM_SSISJ_SJ_fLi256ELi160ELNS4_4UMMA5MajorE0ELSP_0ELNSO_7ScaleInE0ELSQ_0EEEEEENS4_6LayoutINS5_IJSC_SC_SC_EEENS5_IJNSA_ILi0EEESV_SV_EEEEENS5_IJNS4_10UnderscoreESY_SY_EEEEENS4_18SM100_TMA_2SM_LOADENS4_14ComposedLayoutINS4_7SwizzleILi1ELi4ELi3EEENS4_18smem_ptr_flag_bitsILi16EEENST_INS5_IJNSA_ILi8EEESH_EEENS5_IJSH_SC_EEEEEEEvNS4_8identityES11_S1B_vS1C_EENS_8epilogue10collective18CollectiveEpilogueINS1E_23Sm100TmaWarpSpecializedILi2ELi1ELi160ELb1ELb0EEEJNS5_IJNSA_ILi128EEESG_SH_EEENS5_IJNST_IS1J_SC_EENST_ISG_SC_EEEEESJ_SK_SJ_SK_NS1E_6fusion15FusionCallbacksIS1I_NS1O_17LinearCombinationISJ_fSJ_fLNS_15FloatRoundStyleE2EEES1K_S1N_JEEENS4_5SM1004TMEM4LOAD26SM100_TMEM_LOAD_32dp32b32xENS4_13SM90_TMA_LOADENS12_INS13_ILi2ELi4ELi3EEES16_NST_INS5_IJS17_NSA_ILi32EEEEEENS5_IJS20_SC_EEEEEEENS4_39AutoVectorizingCopyWithAssumedAlignmentILi128EEENS4_14SM90_TMA_STOREES24_S26_S26_EEEvvEEEEvNT_6ParamsE:
	.zero		2944


//--------------------- SYMBOLS --------------------------

	.type		.nv.reservedSmem.offset0,@object
	.size		.nv.reservedSmem.offset0,0x4
	.type		.nv.reservedSmem.cap,@object
	.size		.nv.reservedSmem.cap,0x4
	.type		__assertfail,@function
